	.headerflags	@"EF_CUDA_TEXMODE_UNIFIED EF_CUDA_64BIT_ADDRESS EF_CUDA_ACCELERATORS EF_CUDA_SM90 EF_CUDA_VIRTUAL_SM(EF_CUDA_SM90)"
	.elftype	@"ET_EXEC"


//--------------------- .nv.info                  --------------------------
	.section	.nv.info,"",@"SHT_CUDA_INFO"
	.align	4


	//----- nvinfo : EIATTR_REGCOUNT
	.align		4
        /*0000*/ 	.byte	0x04, 0x2f
        /*0002*/ 	.short	(.L_3 - .L_2)
	.align		4
.L_2:
        /*0004*/ 	.word	index@(triton_poi_fused_cat_40)
        /*0008*/ 	.word	0x00000050


	//----- nvinfo : EIATTR_MIN_STACK_SIZE
	.align		4
.L_3:
        /*000c*/ 	.byte	0x04, 0x12
        /*000e*/ 	.short	(.L_5 - .L_4)
	.align		4
.L_4:
        /*0010*/ 	.word	index@(triton_poi_fused_cat_40)
        /*0014*/ 	.word	0x00000000


	//----- nvinfo : EIATTR_FRAME_SIZE
	.align		4
.L_5:
        /*0018*/ 	.byte	0x04, 0x11
        /*001a*/ 	.short	(.L_7 - .L_6)
	.align		4
.L_6:
        /*001c*/ 	.word	index@(triton_poi_fused_cat_40)
        /*0020*/ 	.word	0x00000000


	//----- nvinfo : EIATTR_MIN_STACK_SIZE
	.align		4
.L_7:
        /*0024*/ 	.byte	0x04, 0x12
        /*0026*/ 	.short	(.L_9 - .L_8)
	.align		4
.L_8:
        /*0028*/ 	.word	index@(triton_poi_fused_cat_40)
        /*002c*/ 	.word	0x00000000
.L_9:


//--------------------- .nv.info.triton_poi_fused_cat_40 --------------------------
	.section	.nv.info.triton_poi_fused_cat_40,"",@"SHT_CUDA_INFO"
	.sectionflags	@""
	.align	4


	//----- nvinfo : EIATTR_CUDA_API_VERSION
	.align		4
        /*0000*/ 	.byte	0x04, 0x37
        /*0002*/ 	.short	(.L_11 - .L_10)
.L_10:
        /*0004*/ 	.word	0x0000007c


	//----- nvinfo : EIATTR_KPARAM_INFO
	.align		4
.L_11:
        /*0008*/ 	.byte	0x04, 0x17
        /*000a*/ 	.short	(.L_13 - .L_12)
.L_12:
        /*000c*/ 	.word	0x00000000
        /*0010*/ 	.short	0x0029
        /*0012*/ 	.short	0x0148
        /*0014*/ 	.byte	0x00, 0xf0, 0x11, 0x00


	//----- nvinfo : EIATTR_KPARAM_INFO
	.align		4
.L_13:
        /*0018*/ 	.byte	0x04, 0x17
        /*001a*/ 	.short	(.L_15 - .L_14)
.L_14:
        /*001c*/ 	.word	0x00000000
        /*0020*/ 	.short	0x0028
        /*0022*/ 	.short	0x0140
        /*0024*/ 	.byte	0x00, 0xf4, 0x21, 0x00


	//----- nvinfo : EIATTR_KPARAM_INFO
	.align		4
.L_15:
        /*0028*/ 	.byte	0x04, 0x17
        /*002a*/ 	.short	(.L_17 - .L_16)
.L_16:
        /*002c*/ 	.word	0x00000000
        /*0030*/ 	.short	0x0027
        /*0032*/ 	.short	0x0138
        /*0034*/ 	.byte	0x00, 0xf4, 0x21, 0x00


	//----- nvinfo : EIATTR_KPARAM_INFO
	.align		4
.L_17:
        /*0038*/ 	.byte	0x04, 0x17
        /*003a*/ 	.short	(.L_19 - .L_18)
.L_18:
        /*003c*/ 	.word	0x00000000
        /*0040*/ 	.short	0x0026
        /*0042*/ 	.short	0x0130
        /*0044*/ 	.byte	0x00, 0xf4, 0x21, 0x00


	//----- nvinfo : EIATTR_KPARAM_INFO
	.align		4
.L_19:
        /*0048*/ 	.byte	0x04, 0x17
        /*004a*/ 	.short	(.L_21 - .L_20)
.L_20:
        /*004c*/ 	.word	0x00000000
        /*0050*/ 	.short	0x0025
        /*0052*/ 	.short	0x0128
        /*0054*/ 	.byte	0x00, 0xf4, 0x21, 0x00


	//----- nvinfo : EIATTR_KPARAM_INFO
	.align		4
.L_21:
        /*0058*/ 	.byte	0x04, 0x17
        /*005a*/ 	.short	(.L_23 - .L_22)
.L_22:
        /*005c*/ 	.word	0x00000000
        /*0060*/ 	.short	0x0024
        /*0062*/ 	.short	0x0120
        /*0064*/ 	.byte	0x00, 0xf4, 0x21, 0x00


	//----- nvinfo : EIATTR_KPARAM_INFO
	.align		4
.L_23:
        /*0068*/ 	.byte	0x04, 0x17
        /*006a*/ 	.short	(.L_25 - .L_24)
.L_24:
        /*006c*/ 	.word	0x00000000
        /*0070*/ 	.short	0x0023
        /*0072*/ 	.short	0x0118
        /*0074*/ 	.byte	0x00, 0xf4, 0x21, 0x00


	//----- nvinfo : EIATTR_KPARAM_INFO
	.align		4
.L_25:
        /*0078*/ 	.byte	0x04, 0x17
        /*007a*/ 	.short	(.L_27 - .L_26)
.L_26:
        /*007c*/ 	.word	0x00000000
        /*0080*/ 	.short	0x0022
        /*0082*/ 	.short	0x0110
        /*0084*/ 	.byte	0x00, 0xf4, 0x21, 0x00


	//----- nvinfo : EIATTR_KPARAM_INFO
	.align		4
.L_27:
        /*0088*/ 	.byte	0x04, 0x17
        /*008a*/ 	.short	(.L_29 - .L_28)
.L_28:
        /*008c*/ 	.word	0x00000000
        /*0090*/ 	.short	0x0021
        /*0092*/ 	.short	0x0108
        /*0094*/ 	.byte	0x00, 0xf4, 0x21, 0x00


	//----- nvinfo : EIATTR_KPARAM_INFO
	.align		4
.L_29:
        /*0098*/ 	.byte	0x04, 0x17
        /*009a*/ 	.short	(.L_31 - .L_30)
.L_30:
        /*009c*/ 	.word	0x00000000
        /*00a0*/ 	.short	0x0020
        /*00a2*/ 	.short	0x0100
        /*00a4*/ 	.byte	0x00, 0xf4, 0x21, 0x00


	//----- nvinfo : EIATTR_KPARAM_INFO
	.align		4
.L_31:
        /*00a8*/ 	.byte	0x04, 0x17
        /*00aa*/ 	.short	(.L_33 - .L_32)
.L_32:
        /*00ac*/ 	.word	0x00000000
        /*00b0*/ 	.short	0x001f
        /*00b2*/ 	.short	0x00f8
        /*00b4*/ 	.byte	0x00, 0xf4, 0x21, 0x00


	//----- nvinfo : EIATTR_KPARAM_INFO
	.align		4
.L_33:
        /*00b8*/ 	.byte	0x04, 0x17
        /*00ba*/ 	.short	(.L_35 - .L_34)
.L_34:
        /*00bc*/ 	.word	0x00000000
        /*00c0*/ 	.short	0x001e
        /*00c2*/ 	.short	0x00f0
        /*00c4*/ 	.byte	0x00, 0xf4, 0x21, 0x00


	//----- nvinfo : EIATTR_KPARAM_INFO
	.align		4
.L_35:
        /*00c8*/ 	.byte	0x04, 0x17
        /*00ca*/ 	.short	(.L_37 - .L_36)
.L_36:
        /*00cc*/ 	.word	0x00000000
        /*00d0*/ 	.short	0x001d
        /*00d2*/ 	.short	0x00e8
        /*00d4*/ 	.byte	0x00, 0xf4, 0x21, 0x00


	//----- nvinfo : EIATTR_KPARAM_INFO
	.align		4
.L_37:
        /*00d8*/ 	.byte	0x04, 0x17
        /*00da*/ 	.short	(.L_39 - .L_38)
.L_38:
        /*00dc*/ 	.word	0x00000000
        /*00e0*/ 	.short	0x001c
        /*00e2*/ 	.short	0x00e0
        /*00e4*/ 	.byte	0x00, 0xf4, 0x21, 0x00


	//----- nvinfo : EIATTR_KPARAM_INFO
	.align		4
.L_39:
        /*00e8*/ 	.byte	0x04, 0x17
        /*00ea*/ 	.short	(.L_41 - .L_40)
.L_40:
        /*00ec*/ 	.word	0x00000000
        /*00f0*/ 	.short	0x001b
        /*00f2*/ 	.short	0x00d8
        /*00f4*/ 	.byte	0x00, 0xf4, 0x21, 0x00


	//----- nvinfo : EIATTR_KPARAM_INFO
	.align		4
.L_41:
        /*00f8*/ 	.byte	0x04, 0x17
        /*00fa*/ 	.short	(.L_43 - .L_42)
.L_42:
        /*00fc*/ 	.word	0x00000000
        /*0100*/ 	.short	0x001a
        /*0102*/ 	.short	0x00d0
        /*0104*/ 	.byte	0x00, 0xf4, 0x21, 0x00


	//----- nvinfo : EIATTR_KPARAM_INFO
	.align		4
.L_43:
        /*0108*/ 	.byte	0x04, 0x17
        /*010a*/ 	.short	(.L_45 - .L_44)
.L_44:
        /*010c*/ 	.word	0x00000000
        /*0110*/ 	.short	0x0019
        /*0112*/ 	.short	0x00c8
        /*0114*/ 	.byte	0x00, 0xf4, 0x21, 0x00


	//----- nvinfo : EIATTR_KPARAM_INFO
	.align		4
.L_45:
        /*0118*/ 	.byte	0x04, 0x17
        /*011a*/ 	.short	(.L_47 - .L_46)
.L_46:
        /*011c*/ 	.word	0x00000000
        /*0120*/ 	.short	0x0018
        /*0122*/ 	.short	0x00c0
        /*0124*/ 	.byte	0x00, 0xf4, 0x21, 0x00


	//----- nvinfo : EIATTR_KPARAM_INFO
	.align		4
.L_47:
        /*0128*/ 	.byte	0x04, 0x17
        /*012a*/ 	.short	(.L_49 - .L_48)
.L_48:
        /*012c*/ 	.word	0x00000000
        /*0130*/ 	.short	0x0017
        /*0132*/ 	.short	0x00b8
        /*0134*/ 	.byte	0x00, 0xf4, 0x21, 0x00


	//----- nvinfo : EIATTR_KPARAM_INFO
	.align		4
.L_49:
        /*0138*/ 	.byte	0x04, 0x17
        /*013a*/ 	.short	(.L_51 - .L_50)
.L_50:
        /*013c*/ 	.word	0x00000000
        /*0140*/ 	.short	0x0016
        /*0142*/ 	.short	0x00b0
        /*0144*/ 	.byte	0x00, 0xf4, 0x21, 0x00


	//----- nvinfo : EIATTR_KPARAM_INFO
	.align		4
.L_51:
        /*0148*/ 	.byte	0x04, 0x17
        /*014a*/ 	.short	(.L_53 - .L_52)
.L_52:
        /*014c*/ 	.word	0x00000000
        /*0150*/ 	.short	0x0015
        /*0152*/ 	.short	0x00a8
        /*0154*/ 	.byte	0x00, 0xf4, 0x21, 0x00


	//----- nvinfo : EIATTR_KPARAM_INFO
	.align		4
.L_53:
        /*0158*/ 	.byte	0x04, 0x17
        /*015a*/ 	.short	(.L_55 - .L_54)
.L_54:
        /*015c*/ 	.word	0x00000000
        /*0160*/ 	.short	0x0014
        /*0162*/ 	.short	0x00a0
        /*0164*/ 	.byte	0x00, 0xf4, 0x21, 0x00


	//----- nvinfo : EIATTR_KPARAM_INFO
	.align		4
.L_55:
        /*0168*/ 	.byte	0x04, 0x17
        /*016a*/ 	.short	(.L_57 - .L_56)
.L_56:
        /*016c*/ 	.word	0x00000000
        /*0170*/ 	.short	0x0013
        /*0172*/ 	.short	0x0098
        /*0174*/ 	.byte	0x00, 0xf4, 0x21, 0x00


	//----- nvinfo : EIATTR_KPARAM_INFO
	.align		4
.L_57:
        /*0178*/ 	.byte	0x04, 0x17
        /*017a*/ 	.short	(.L_59 - .L_58)
.L_58:
        /*017c*/ 	.word	0x00000000
        /*0180*/ 	.short	0x0012
        /*0182*/ 	.short	0x0090
        /*0184*/ 	.byte	0x00, 0xf4, 0x21, 0x00


	//----- nvinfo : EIATTR_KPARAM_INFO
	.align		4
.L_59:
        /*0188*/ 	.byte	0x04, 0x17
        /*018a*/ 	.short	(.L_61 - .L_60)
.L_60:
        /*018c*/ 	.word	0x00000000
        /*0190*/ 	.short	0x0011
        /*0192*/ 	.short	0x0088
        /*0194*/ 	.byte	0x00, 0xf4, 0x21, 0x00


	//----- nvinfo : EIATTR_KPARAM_INFO
	.align		4
.L_61:
        /*0198*/ 	.byte	0x04, 0x17
        /*019a*/ 	.short	(.L_63 - .L_62)
.L_62:
        /*019c*/ 	.word	0x00000000
        /*01a0*/ 	.short	0x0010
        /*01a2*/ 	.short	0x0080
        /*01a4*/ 	.byte	0x00, 0xf4, 0x21, 0x00


	//----- nvinfo : EIATTR_KPARAM_INFO
	.align		4
.L_63:
        /*01a8*/ 	.byte	0x04, 0x17
        /*01aa*/ 	.short	(.L_65 - .L_64)
.L_64:
        /*01ac*/ 	.word	0x00000000
        /*01b0*/ 	.short	0x000f
        /*01b2*/ 	.short	0x0078
        /*01b4*/ 	.byte	0x00, 0xf4, 0x21, 0x00


	//----- nvinfo : EIATTR_KPARAM_INFO
	.align		4
.L_65:
        /*01b8*/ 	.byte	0x04, 0x17
        /*01ba*/ 	.short	(.L_67 - .L_66)
.L_66:
        /*01bc*/ 	.word	0x00000000
        /*01c0*/ 	.short	0x000e
        /*01c2*/ 	.short	0x0070
        /*01c4*/ 	.byte	0x00, 0xf4, 0x21, 0x00


	//----- nvinfo : EIATTR_KPARAM_INFO
	.align		4
.L_67:
        /*01c8*/ 	.byte	0x04, 0x17
        /*01ca*/ 	.short	(.L_69 - .L_68)
.L_68:
        /*01cc*/ 	.word	0x00000000
        /*01d0*/ 	.short	0x000d
        /*01d2*/ 	.short	0x0068
        /*01d4*/ 	.byte	0x00, 0xf4, 0x21, 0x00


	//----- nvinfo : EIATTR_KPARAM_INFO
	.align		4
.L_69:
        /*01d8*/ 	.byte	0x04, 0x17
        /*01da*/ 	.short	(.L_71 - .L_70)
.L_70:
        /*01dc*/ 	.word	0x00000000
        /*01e0*/ 	.short	0x000c
        /*01e2*/ 	.short	0x0060
        /*01e4*/ 	.byte	0x00, 0xf4, 0x21, 0x00


	//----- nvinfo : EIATTR_KPARAM_INFO
	.align		4
.L_71:
        /*01e8*/ 	.byte	0x04, 0x17
        /*01ea*/ 	.short	(.L_73 - .L_72)
.L_72:
        /*01ec*/ 	.word	0x00000000
        /*01f0*/ 	.short	0x000b
        /*01f2*/ 	.short	0x0058
        /*01f4*/ 	.byte	0x00, 0xf4, 0x21, 0x00


	//----- nvinfo : EIATTR_KPARAM_INFO
	.align		4
.L_73:
        /*01f8*/ 	.byte	0x04, 0x17
        /*01fa*/ 	.short	(.L_75 - .L_74)
.L_74:
        /*01fc*/ 	.word	0x00000000
        /*0200*/ 	.short	0x000a
        /*0202*/ 	.short	0x0050
        /*0204*/ 	.byte	0x00, 0xf4, 0x21, 0x00


	//----- nvinfo : EIATTR_KPARAM_INFO
	.align		4
.L_75:
        /*0208*/ 	.byte	0x04, 0x17
        /*020a*/ 	.short	(.L_77 - .L_76)
.L_76:
        /*020c*/ 	.word	0x00000000
        /*0210*/ 	.short	0x0009
        /*0212*/ 	.short	0x0048
        /*0214*/ 	.byte	0x00, 0xf4, 0x21, 0x00


	//----- nvinfo : EIATTR_KPARAM_INFO
	.align		4
.L_77:
        /*0218*/ 	.byte	0x04, 0x17
        /*021a*/ 	.short	(.L_79 - .L_78)
.L_78:
        /*021c*/ 	.word	0x00000000
        /*0220*/ 	.short	0x0008
        /*0222*/ 	.short	0x0040
        /*0224*/ 	.byte	0x00, 0xf4, 0x21, 0x00


	//----- nvinfo : EIATTR_KPARAM_INFO
	.align		4
.L_79:
        /*0228*/ 	.byte	0x04, 0x17
        /*022a*/ 	.short	(.L_81 - .L_80)
.L_80:
        /*022c*/ 	.word	0x00000000
        /*0230*/ 	.short	0x0007
        /*0232*/ 	.short	0x0038
        /*0234*/ 	.byte	0x00, 0xf4, 0x21, 0x00


	//----- nvinfo : EIATTR_KPARAM_INFO
	.align		4
.L_81:
        /*0238*/ 	.byte	0x04, 0x17
        /*023a*/ 	.short	(.L_83 - .L_82)
.L_82:
        /*023c*/ 	.word	0x00000000
        /*0240*/ 	.short	0x0006
        /*0242*/ 	.short	0x0030
        /*0244*/ 	.byte	0x00, 0xf4, 0x21, 0x00


	//----- nvinfo : EIATTR_KPARAM_INFO
	.align		4
.L_83:
        /*0248*/ 	.byte	0x04, 0x17
        /*024a*/ 	.short	(.L_85 - .L_84)
.L_84:
        /*024c*/ 	.word	0x00000000
        /*0250*/ 	.short	0x0005
        /*0252*/ 	.short	0x0028
        /*0254*/ 	.byte	0x00, 0xf4, 0x21, 0x00


	//----- nvinfo : EIATTR_KPARAM_INFO
	.align		4
.L_85:
        /*0258*/ 	.byte	0x04, 0x17
        /*025a*/ 	.short	(.L_87 - .L_86)
.L_86:
        /*025c*/ 	.word	0x00000000
        /*0260*/ 	.short	0x0004
        /*0262*/ 	.short	0x0020
        /*0264*/ 	.byte	0x00, 0xf4, 0x21, 0x00


	//----- nvinfo : EIATTR_KPARAM_INFO
	.align		4
.L_87:
        /*0268*/ 	.byte	0x04, 0x17
        /*026a*/ 	.short	(.L_89 - .L_88)
.L_88:
        /*026c*/ 	.word	0x00000000
        /*0270*/ 	.short	0x0003
        /*0272*/ 	.short	0x0018
        /*0274*/ 	.byte	0x00, 0xf4, 0x21, 0x00


	//----- nvinfo : EIATTR_KPARAM_INFO
	.align		4
.L_89:
        /*0278*/ 	.byte	0x04, 0x17
        /*027a*/ 	.short	(.L_91 - .L_90)
.L_90:
        /*027c*/ 	.word	0x00000000
        /*0280*/ 	.short	0x0002
        /*0282*/ 	.short	0x0010
        /*0284*/ 	.byte	0x00, 0xf4, 0x21, 0x00


	//----- nvinfo : EIATTR_KPARAM_INFO
	.align		4
.L_91:
        /*0288*/ 	.byte	0x04, 0x17
        /*028a*/ 	.short	(.L_93 - .L_92)
.L_92:
        /*028c*/ 	.word	0x00000000
        /*0290*/ 	.short	0x0001
        /*0292*/ 	.short	0x0008
        /*0294*/ 	.byte	0x00, 0xf4, 0x21, 0x00


	//----- nvinfo : EIATTR_KPARAM_INFO
	.align		4
.L_93:
        /*0298*/ 	.byte	0x04, 0x17
        /*029a*/ 	.short	(.L_95 - .L_94)
.L_94:
        /*029c*/ 	.word	0x00000000
        /*02a0*/ 	.short	0x0000
        /*02a2*/ 	.short	0x0000
        /*02a4*/ 	.byte	0x00, 0xf4, 0x21, 0x00


	//----- nvinfo : EIATTR_SPARSE_MMA_MASK
	.align		4
.L_95:
        /*02a8*/ 	.byte	0x03, 0x50
        /*02aa*/ 	.short	0x0000


	//----- nvinfo : EIATTR_MAXREG_COUNT
	.align		4
        /*02ac*/ 	.byte	0x03, 0x1b
        /*02ae*/ 	.short	0x00ff


	//----- nvinfo : EIATTR_EXIT_INSTR_OFFSETS
	.align		4
        /*02b0*/ 	.byte	0x04, 0x1c
        /*02b2*/ 	.short	(.L_97 - .L_96)


	//   ....[0]....
.L_96:
        /*02b4*/ 	.word	0x00004710


	//----- nvinfo : EIATTR_REQNTID
	.align		4
.L_97:
        /*02b8*/ 	.byte	0x04, 0x10
        /*02ba*/ 	.short	(.L_99 - .L_98)
.L_98:
        /*02bc*/ 	.word	0x00000080
        /*02c0*/ 	.word	0x00000001
        /*02c4*/ 	.word	0x00000001


	//----- nvinfo : EIATTR_CBANK_PARAM_SIZE
	.align		4
.L_99:
        /*02c8*/ 	.byte	0x03, 0x19
        /*02ca*/ 	.short	0x014c


	//----- nvinfo : EIATTR_PARAM_CBANK
	.align		4
        /*02cc*/ 	.byte	0x04, 0x0a
        /*02ce*/ 	.short	(.L_101 - .L_100)
	.align		4
.L_100:
        /*02d0*/ 	.word	index@(.nv.constant0.triton_poi_fused_cat_40)
        /*02d4*/ 	.short	0x0210
        /*02d6*/ 	.short	0x014c


	//----- nvinfo : EIATTR_SW_WAR
	.align		4
.L_101:
        /*02d8*/ 	.byte	0x04, 0x36
        /*02da*/ 	.short	(.L_103 - .L_102)
.L_102:
        /*02dc*/ 	.word	0x00000008
.L_103:


//--------------------- .nv.callgraph             --------------------------
	.section	.nv.callgraph,"",@"SHT_CUDA_CALLGRAPH"
	.align	4
	.sectionentsize	8
	.align		4
        /*0000*/ 	.word	0x00000000
	.align		4
        /*0004*/ 	.word	0xffffffff
	.align		4
        /*0008*/ 	.word	0x00000000
	.align		4
        /*000c*/ 	.word	0xfffffffe
	.align		4
        /*0010*/ 	.word	0x00000000
	.align		4
        /*0014*/ 	.word	0xfffffffd
	.align		4
        /*0018*/ 	.word	0x00000000
	.align		4
        /*001c*/ 	.word	0xfffffffc


//--------------------- .nv.constant4             --------------------------
	.section	.nv.constant4,"a",@progbits
	.align	8
	.align		8
.nv.constant4:
        /*0000*/ 	.dword	_$_str
	.align		8
        /*0008*/ 	.dword	_$_str_$_2


//--------------------- .text.triton_poi_fused_cat_40 --------------------------
	.section	.text.triton_poi_fused_cat_40,"ax",@progbits
	.align	128
        .global         triton_poi_fused_cat_40
        .type           triton_poi_fused_cat_40,@function
        .size           triton_poi_fused_cat_40,(.L_x_1 - triton_poi_fused_cat_40)
        .other          triton_poi_fused_cat_40,@"STO_CUDA_ENTRY STV_DEFAULT"
triton_poi_fused_cat_40:
.text.triton_poi_fused_cat_40:
[----:B------:R-:W-:Y:S01]  /*0000*/  LDC R1, c[0x0][0x28] ;  /* 0x00000a00ff017b82 */ /* 0x000fe20000000800 */
[----:B------:R-:W1:Y:S07]  /*0010*/  S2R R0, SR_TID.X ;  /* 0x0000000000007919 */ /* 0x000e6e0000002100 */
[----:B------:R-:W2:Y:S01]  /*0020*/  LDC.64 R28, c[0x0][0x330] ;  /* 0x0000cc00ff1c7b82 */ /* 0x000ea20000000a00 */
[----:B------:R-:W-:Y:S01]  /*0030*/  ULDC.64 UR4, c[0x0][0x300] ;  /* 0x0000c00000047ab9 */ /* 0x000fe20000000a00 */
[----:B------:R-:W-:Y:S01]  /*0040*/  ULDC.64 UR6, c[0x0][0x2b0] ;  /* 0x0000ac0000067ab9 */ /* 0x000fe20000000a00 */
[----:B------:R-:W3:Y:S01]  /*0050*/  S2R R3, SR_CTAID.X ;  /* 0x0000000000037919 */ /* 0x000ee20000002500 */
[----:B------:R-:W-:Y:S01]  /*0060*/  ULDC.64 UR8, c[0x0][0x328] ;  /* 0x0000ca0000087ab9 */ /* 0x000fe20000000a00 */
[----:B------:R-:W-:-:S03]  /*0070*/  CS2R R14, SRZ ;  /* 0x00000000000e7805 */ /* 0x000fc6000001ff00 */
[----:B------:R-:W4:Y:S08]  /*0080*/  LDC.64 R20, c[0x0][0x308] ;  /* 0x0000c200ff147b82 */ /* 0x000f300000000a00 */
[----:B------:R-:W5:Y:S08]  /*0090*/  LDC.64 R38, c[0x0][0x210] ;  /* 0x00008400ff267b82 */ /* 0x000f700000000a00 */
[----:B------:R-:W2:Y:S01]  /*00a0*/  LDC.64 R58, c[0x0][0x2e0] ;  /* 0x0000b800ff3a7b82 */ /* 0x000ea20000000a00 */
[----:B-1----:R-:W-:-:S07]  /*00b0*/  IMAD.SHL.U32 R0, R0, 0x4, RZ ;  /* 0x0000000400007824 */ /* 0x002fce00078e00ff */
[----:B------:R-:W1:Y:S01]  /*00c0*/  LDC.64 R32, c[0x0][0x2b8] ;  /* 0x0000ae00ff207b82 */ /* 0x000e620000000a00 */
[----:B---3--:R-:W-:Y:S02]  /*00d0*/  SHF.R.S32.HI R5, RZ, 0x16, R3 ;  /* 0x00000016ff057819 */ /* 0x008fe40000011403 */
[----:B------:R-:W-:Y:S02]  /*00e0*/  LOP3.LUT R0, R0, 0x1fc, RZ, 0xc0, !PT ;  /* 0x000001fc00007812 */ /* 0x000fe400078ec0ff */
[----:B------:R-:W-:-:S03]  /*00f0*/  SGXT R5, R5, 0x1 ;  /* 0x000000010505781a */ /* 0x000fc60000000200 */
[----:B------:R-:W3:Y:S01]  /*0100*/  LDC.64 R56, c[0x0][0x218] ;  /* 0x00008600ff387b82 */ /* 0x000ee20000000a00 */
[----:B------:R-:W-:-:S05]  /*0110*/  IMAD R0, R3, 0x200, R0 ;  /* 0x0000020003007824 */ /* 0x000fca00078e0200 */
[CC--:B------:R-:W-:Y:S02]  /*0120*/  LEA.HI R6, R5.reuse, R0.reuse, RZ, 0xb ;  /* 0x0000000005067211 */ /* 0x0c0fe400078f58ff */
[----:B------:R-:W-:Y:S02]  /*0130*/  CS2R R30, SRZ ;  /* 0x00000000001e7805 */ /* 0x000fe4000001ff00 */
[----:B------:R-:W-:Y:S02]  /*0140*/  SHF.R.S32.HI R3, RZ, 0x1f, R0 ;  /* 0x0000001fff037819 */ /* 0x000fe40000011400 */
[----:B------:R-:W-:Y:S02]  /*0150*/  CS2R R44, SRZ ;  /* 0x00000000002c7805 */ /* 0x000fe4000001ff00 */
[----:B------:R-:W-:Y:S02]  /*0160*/  LEA.HI R5, R5, R0, RZ, 0xe ;  /* 0x0000000005057211 */ /* 0x000fe400078f70ff */
[----:B------:R-:W-:-:S02]  /*0170*/  CS2R R46, SRZ ;  /* 0x00000000002e7805 */ /* 0x000fc4000001ff00 */
[----:B------:R-:W-:Y:S02]  /*0180*/  SHF.R.S32.HI R6, RZ, 0xb, R6 ;  /* 0x0000000bff067819 */ /* 0x000fe40000011406 */
[----:B------:R-:W-:Y:S02]  /*0190*/  CS2R R26, SRZ ;  /* 0x00000000001a7805 */ /* 0x000fe4000001ff00 */
[----:B------:R-:W-:Y:S02]  /*01a0*/  LEA.HI R3, R3, R0, RZ, 0x8 ;  /* 0x0000000003037211 */ /* 0x000fe400078f40ff */
[----:B------:R-:W-:Y:S02]  /*01b0*/  CS2R R48, SRZ ;  /* 0x0000000000307805 */ /* 0x000fe4000001ff00 */
[----:B------:R-:W-:Y:S02]  /*01c0*/  SHF.R.S32.HI R4, RZ, 0xe, R5 ;  /* 0x0000000eff047819 */ /* 0x000fe40000011405 */
[----:B------:R-:W-:-:S02]  /*01d0*/  CS2R R50, SRZ ;  /* 0x0000000000327805 */ /* 0x000fc4000001ff00 */
[----:B------:R-:W-:Y:S01]  /*01e0*/  LEA.HI R2, R6, R6, RZ, 0x3 ;  /* 0x0000000606027211 */ /* 0x000fe200078f18ff */
[----:B------:R-:W1:Y:S01]  /*01f0*/  LDC.64 R60, c[0x0][0x268] ;  /* 0x00009a00ff3c7b82 */ /* 0x000e620000000a00 */
[----:B------:R-:W-:Y:S01]  /*0200*/  LOP3.LUT R5, R3, 0xffffff00, RZ, 0xc0, !PT ;  /* 0xffffff0003057812 */ /* 0x000fe200078ec0ff */
[C---:B------:R-:W-:Y:S01]  /*0210*/  IMAD R8, R4.reuse, 0xa20, RZ ;  /* 0x00000a2004087824 */ /* 0x040fe200078e02ff */
[--C-:B------:R-:W-:Y:S01]  /*0220*/  SHF.R.S32.HI R16, RZ, 0x8, R3.reuse ;  /* 0x00000008ff107819 */ /* 0x100fe20000011403 */
[----:B------:R-:W-:Y:S01]  /*0230*/  IMAD R4, R4, 0x900, RZ ;  /* 0x0000090004047824 */ /* 0x000fe200078e02ff */
[----:B------:R-:W-:Y:S02]  /*0240*/  SHF.R.S32.HI R3, RZ, 0x1f, R3 ;  /* 0x0000001fff037819 */ /* 0x000fe40000011403 */
[----:B------:R-:W-:Y:S01]  /*0250*/  LOP3.LUT R7, R2, 0x7fffff8, RZ, 0xc0, !PT ;  /* 0x07fffff802077812 */ /* 0x000fe200078ec0ff */
[----:B------:R-:W-:Y:S01]  /*0260*/  IMAD.IADD R2, R0, 0x1, -R5 ;  /* 0x0000000100027824 */ /* 0x000fe200078e0a05 */
[CC--:B------:R-:W-:Y:S01]  /*0270*/  LEA.HI R5, R3.reuse, R16.reuse, RZ, 0x3 ;  /* 0x0000001003057211 */ /* 0x0c0fe200078f18ff */
[----:B------:R-:W-:Y:S01]  /*0280*/  IMAD.SHL.U32 R41, R16, 0x20, RZ ;  /* 0x0000002010297824 */ /* 0x000fe200078e00ff */
[----:B------:R-:W-:Y:S01]  /*0290*/  LEA.HI R3, R3, R16, RZ, 0x6 ;  /* 0x0000001003037211 */ /* 0x000fe200078f30ff */
[----:B------:R-:W-:Y:S01]  /*02a0*/  IMAD.IADD R7, R6, 0x1, -R7 ;  /* 0x0000000106077824 */ /* 0x000fe200078e0a07 */
[----:B------:R-:W-:Y:S01]  /*02b0*/  LOP3.LUT R5, R5, 0x7fffff8, RZ, 0xc0, !PT ;  /* 0x07fffff805057812 */ /* 0x000fe200078ec0ff */
[----:B------:R-:W1:Y:S01]  /*02c0*/  LDC.64 R68, c[0x0][0x248] ;  /* 0x00009200ff447b82 */ /* 0x000e620000000a00 */
[----:B------:R-:W-:Y:S01]  /*02d0*/  LOP3.LUT R3, R3, 0x7ffffc0, RZ, 0xc0, !PT ;  /* 0x07ffffc003037812 */ /* 0x000fe200078ec0ff */
[----:B------:R-:W-:Y:S01]  /*02e0*/  IMAD R9, R7, 0x120, RZ ;  /* 0x0000012007097824 */ /* 0x000fe200078e02ff */
[----:B------:R-:W-:Y:S01]  /*02f0*/  SHF.R.S32.HI R10, RZ, 0x1f, R8 ;  /* 0x0000001fff0a7819 */ /* 0x000fe20000011408 */
[C---:B------:R-:W-:Y:S01]  /*0300*/  IMAD.IADD R5, R16.reuse, 0x1, -R5 ;  /* 0x0000000110057824 */ /* 0x040fe200078e0a05 */
[----:B------:R-:W-:Y:S01]  /*0310*/  SHF.R.S32.HI R7, RZ, 0x1f, R2 ;  /* 0x0000001fff077819 */ /* 0x000fe20000011402 */
[----:B------:R-:W-:Y:S01]  /*0320*/  IMAD.IADD R3, R16, 0x1, -R3 ;  /* 0x0000000110037824 */ /* 0x000fe200078e0a03 */
[-C--:B------:R-:W-:Y:S01]  /*0330*/  IADD3 R12, P0, P1, R9, R2.reuse, R8 ;  /* 0x00000002090c7210 */ /* 0x080fe2000791e008 */
[----:B------:R-:W-:Y:S01]  /*0340*/  IMAD.SHL.U32 R43, R5, 0x20, RZ ;  /* 0x00000020052b7824 */ /* 0x000fe200078e00ff */
[----:B------:R-:W-:Y:S01]  /*0350*/  SHF.R.S32.HI R8, RZ, 0x1f, R9 ;  /* 0x0000001fff087819 */ /* 0x000fe20000011409 */
[----:B------:R-:W-:Y:S01]  /*0360*/  IMAD.SHL.U32 R3, R3, 0x20, RZ ;  /* 0x0000002003037824 */ /* 0x000fe200078e00ff */
[----:B------:R-:W-:Y:S01]  /*0370*/  SHF.R.S32.HI R5, RZ, 0x1f, R4 ;  /* 0x0000001fff057819 */ /* 0x000fe20000011404 */
[----:B--2---:R-:W-:Y:S01]  /*0380*/  IMAD.WIDE R28, R2, 0x4, R28 ;  /* 0x00000004021c7825 */ /* 0x004fe200078e021c */
[----:B------:R-:W-:Y:S01]  /*0390*/  IADD3.X R11, R8, R7, R10, P0, P1 ;  /* 0x00000007080b7210 */ /* 0x000fe200007e240a */
[----:B------:R-:W2:Y:S01]  /*03a0*/  LDC.64 R74, c[0x0][0x340] ;  /* 0x0000d000ff4a7b82 */ /* 0x000ea20000000a00 */
[----:B------:R-:W-:Y:S01]  /*03b0*/  IADD3 R22, P0, P1, R3, R2, R4 ;  /* 0x0000000203167210 */ /* 0x000fe2000791e004 */
[----:B----4-:R-:W-:Y:S01]  /*03c0*/  IMAD.WIDE R20, R2, 0x4, R20 ;  /* 0x0000000402147825 */ /* 0x010fe200078e0214 */
[----:B------:R-:W-:-:S02]  /*03d0*/  SHF.R.S32.HI R8, RZ, 0x1f, R3 ;  /* 0x0000001fff087819 */ /* 0x000fc40000011403 */
[----:B------:R-:W-:Y:S02]  /*03e0*/  IADD3 R9, P2, R43, R12, RZ ;  /* 0x0000000c2b097210 */ /* 0x000fe40007f5e0ff */
[----:B------:R-:W-:Y:S01]  /*03f0*/  ISETP.GT.AND P4, PT, R2, 0xdf, PT ;  /* 0x000000df0200780c */ /* 0x000fe20003f84270 */
[----:B------:R-:W-:Y:S01]  /*0400*/  IMAD R6, R6, 0x120, RZ ;  /* 0x0000012006067824 */ /* 0x000fe200078e02ff */
[----:B------:R-:W-:Y:S02]  /*0410*/  SHF.R.S32.HI R40, RZ, 0x1f, R43 ;  /* 0x0000001fff287819 */ /* 0x000fe4000001142b */
[----:B------:R-:W-:Y:S02]  /*0420*/  CS2R R16, SRZ ;  /* 0x0000000000107805 */ /* 0x000fe4000001ff00 */
[----:B------:R-:W-:Y:S02]  /*0430*/  LOP3.LUT R3, R2, 0xffffffe0, RZ, 0xc0, !PT ;  /* 0xffffffe002037812 */ /* 0x000fe400078ec0ff */
[----:B------:R-:W-:-:S02]  /*0440*/  CS2R R12, SRZ ;  /* 0x00000000000c7805 */ /* 0x000fc4000001ff00 */
[----:B------:R-:W-:Y:S01]  /*0450*/  IADD3.X R23, R8, R7, R5, P0, P1 ;  /* 0x0000000708177210 */ /* 0x000fe200007e2405 */
[----:B------:R-:W-:Y:S01]  /*0460*/  IMAD.X R10, R40, 0x1, R11, P2 ;  /* 0x00000001280a7824 */ /* 0x000fe200010e060b */
[----:B------:R-:W-:Y:S02]  /*0470*/  ISETP.NE.AND P5, PT, R3, 0xc0, PT ;  /* 0x000000c00300780c */ /* 0x000fe40003fa5270 */
[----:B------:R-:W-:-:S04]  /*0480*/  LEA R4, P2, R9, UR4, 0x2 ;  /* 0x0000000409047c11 */ /* 0x000fc8000f8410ff */
[----:B------:R-:W-:Y:S02]  /*0490*/  LEA.HI.X R5, R9, UR5, R10, 0x2, P2 ;  /* 0x0000000509057c11 */ /* 0x000fe400090f140a */
[----:B------:R-:W-:Y:S02]  /*04a0*/  CS2R R8, SRZ ;  /* 0x0000000000087805 */ /* 0x000fe4000001ff00 */
[----:B------:R-:W-:Y:S02]  /*04b0*/  CS2R R10, SRZ ;  /* 0x00000000000a7805 */ /* 0x000fe4000001ff00 */
[----:B------:R-:W-:Y:S01]  /*04c0*/  IADD3 R19, P0, R2, R41, RZ ;  /* 0x0000002902137210 */ /* 0x000fe20007f1e0ff */
[----:B------:R-:W-:-:S03]  /*04d0*/  ULDC.64 UR4, c[0x0][0x208] ;  /* 0x0000820000047ab9 */ /* 0x000fc60000000a00 */
[----:B------:R-:W-:Y:S01]  /*04e0*/  LEA.HI.X.SX32 R24, R41, R7, 0x1, P0 ;  /* 0x0000000729187211 */ /* 0x000fe200000f0eff */
[----:B------:R4:W2:Y:S01]  /*04f0*/  @!P5 LDG.E.EL.128 R8, desc[UR4][R4.64+-0x300] ;  /* 0xfffd00040408d981 */ /* 0x0008a2000c2e1d00 */
[----:B------:R-:W-:Y:S02]  /*0500*/  LEA R34, P0, R22, UR6, 0x2 ;  /* 0x0000000616227c11 */ /* 0x000fe4000f8010ff */
[C---:B------:R-:W-:Y:S01]  /*0510*/  ISETP.NE.AND P2, PT, R3.reuse, 0xa0, PT ;  /* 0x000000a00300780c */ /* 0x040fe20003f45270 */
[----:B0-----:R-:W-:Y:S01]  /*0520*/  IMAD.WIDE R58, R2, 0x4, R58 ;  /* 0x00000004023a7825 */ /* 0x001fe200078e023a */
[----:B------:R-:W-:Y:S01]  /*0530*/  ISETP.NE.AND P3, PT, R3, 0x80, PT ;  /* 0x000000800300780c */ /* 0x000fe20003f65270 */
[----:B------:R0:W2:Y:S01]  /*0540*/  @!P5 LDG.E.EL.128 R12, desc[UR4][R20.64+-0x300] ;  /* 0xfffd0004140cd981 */ /* 0x0000a2000c2e1d00 */
[----:B------:R-:W-:Y:S01]  /*0550*/  LEA.HI.X R35, R22, UR7, R23, 0x2, P0 ;  /* 0x0000000716237c11 */ /* 0x000fe200080f1417 */
[C---:B----4-:R-:W-:Y:S01]  /*0560*/  IMAD.SHL.U32 R5, R19.reuse, 0x4, RZ ;  /* 0x0000000413057824 */ /* 0x050fe200078e00ff */
[----:B------:R-:W-:-:S02]  /*0570*/  SHF.L.U64.HI R4, R19, 0x2, R24 ;  /* 0x0000000213047819 */ /* 0x000fc40000010218 */
[----:B------:R-:W-:Y:S01]  /*0580*/  CS2R R18, SRZ ;  /* 0x0000000000127805 */ /* 0x000fe2000001ff00 */
[----:B-1----:R-:W-:Y:S01]  /*0590*/  IMAD.WIDE R32, R2, 0x4, R32 ;  /* 0x0000000402207825 */ /* 0x002fe200078e0220 */
[----:B------:R-:W-:Y:S01]  /*05a0*/  P2R R66, PR, RZ, 0x4 ;  /* 0x00000004ff427803 */ /* 0x000fe20000000000 */
[----:B------:R-:W-:Y:S01]  /*05b0*/  ULDC.64 UR6, c[0x0][0x260] ;  /* 0x0000980000067ab9 */ /* 0x000fe20000000a00 */
[----:B------:R-:W-:Y:S01]  /*05c0*/  IADD3 R36, P1, R5, UR8, RZ ;  /* 0x0000000805247c10 */ /* 0x000fe2000ff3e0ff */
[----:B------:R-:W4:Y:S03]  /*05d0*/  @!P2 LDG.E.EL.128 R44, desc[UR4][R58.64+-0x280] ;  /* 0xfffd80043a2ca981 */ /* 0x000f26000c2e1d00 */
[----:B------:R-:W-:Y:S01]  /*05e0*/  IADD3.X R37, R4, UR9, RZ, P1, !PT ;  /* 0x0000000904257c10 */ /* 0x000fe20008ffe4ff */
[----:B------:R1:W4:Y:S01]  /*05f0*/  @P4 LDG.E.EL.128 R16, desc[UR4][R28.64+-0x380] ;  /* 0xfffc80041c104981 */ /* 0x000322000c2e1d00 */
[--C-:B------:R-:W-:Y:S01]  /*0600*/  IADD3 R43, P0, P1, R43, R2, R6.reuse ;  /* 0x000000022b2b7210 */ /* 0x100fe2000791e006 */
[----:B------:R-:W-:Y:S01]  /*0610*/  ULDC.64 UR8, c[0x0][0x2d8] ;  /* 0x0000b60000087ab9 */ /* 0x000fe20000000a00 */
[----:B------:R-:W-:-:S02]  /*0620*/  SHF.R.S32.HI R6, RZ, 0x1f, R6 ;  /* 0x0000001fff067819 */ /* 0x000fc40000011406 */
[----:B0-----:R-:W-:Y:S02]  /*0630*/  CS2R R20, SRZ ;  /* 0x0000000000147805 */ /* 0x001fe4000001ff00 */
[----:B------:R-:W-:Y:S02]  /*0640*/  CS2R R22, SRZ ;  /* 0x0000000000167805 */ /* 0x000fe4000001ff00 */
[----:B------:R-:W-:Y:S02]  /*0650*/  CS2R R24, SRZ ;  /* 0x0000000000187805 */ /* 0x000fe4000001ff00 */
[----:B------:R-:W-:Y:S01]  /*0660*/  IADD3.X R6, R40, R7, R6, P0, P1 ;  /* 0x0000000728067210 */ /* 0x000fe200007e2406 */
[----:B------:R-:W-:Y:S01]  /*0670*/  IMAD.IADD R7, R2, 0x1, R41 ;  /* 0x0000000102077824 */ /* 0x000fe200078e0229 */
[----:B------:R-:W-:Y:S02]  /*0680*/  LEA R54, P1, R43, UR8, 0x2 ;  /* 0x000000082b367c11 */ /* 0x000fe4000f8210ff */
[----:B-1----:R-:W-:-:S02]  /*0690*/  CS2R R28, SRZ ;  /* 0x00000000001c7805 */ /* 0x002fc4000001ff00 */
[----:B------:R-:W-:Y:S01]  /*06a0*/  ISETP.GE.AND P6, PT, R2, 0x20, PT ;  /* 0x000000200200780c */ /* 0x000fe20003fc6270 */
[----:B------:R-:W4:Y:S01]  /*06b0*/  @!P3 LDG.E.EL.128 R24, desc[UR4][R32.64+-0x200] ;  /* 0xfffe00042018b981 */ /* 0x000f22000c2e1d00 */
[----:B------:R-:W-:Y:S01]  /*06c0*/  LEA.HI.X R55, R43, UR9, R6, 0x2, P1 ;  /* 0x000000092b377c11 */ /* 0x000fe200088f1406 */
[----:B-----5:R-:W-:Y:S01]  /*06d0*/  IMAD.WIDE R6, R7, 0x4, R38 ;  /* 0x0000000407067825 */ /* 0x020fe200078e0226 */
[----:B------:R-:W-:Y:S01]  /*06e0*/  CS2R R38, SRZ ;  /* 0x0000000000267805 */ /* 0x000fe2000001ff00 */
[----:B------:R0:W5:Y:S04]  /*06f0*/  @P4 LDG.E.EL.128 R28, desc[UR4][R36.64+-0x380] ;  /* 0xfffc8004241c4981 */ /* 0x000168000c2e1d00 */
[----:B------:R1:W5:Y:S01]  /*0700*/  @!P3 LDG.E.EL.128 R20, desc[UR4][R34.64+-0x200] ;  /* 0xfffe00042214b981 */ /* 0x000362000c2e1d00 */
[----:B0-----:R-:W-:-:S06]  /*0710*/  CS2R R36, SRZ ;  /* 0x0000000000247805 */ /* 0x001fcc000001ff00 */
[----:B------:R0:W5:Y:S01]  /*0720*/  @!P2 LDG.E.EL.128 R36, desc[UR4][R54.64+-0x280] ;  /* 0xfffd80043624a981 */ /* 0x000162000c2e1d00 */
[C---:B------:R-:W-:Y:S01]  /*0730*/  ISETP.GE.AND P2, PT, R2.reuse, 0x20, PT ;  /* 0x000000200200780c */ /* 0x040fe20003f46270 */
[----:B---3--:R-:W-:Y:S01]  /*0740*/  IMAD.WIDE R56, R2, 0x4, R56 ;  /* 0x0000000402387825 */ /* 0x008fe200078e0238 */
[----:B------:R-:W-:Y:S02]  /*0750*/  CS2R R40, SRZ ;  /* 0x0000000000287805 */ /* 0x000fe4000001ff00 */
[----:B------:R-:W-:-:S06]  /*0760*/  CS2R R42, SRZ ;  /* 0x00000000002a7805 */ /* 0x000fcc000001ff00 */
[----:B------:R3:W5:Y:S04]  /*0770*/  @!P6 LDG.E.EL.128 R40, desc[UR4][R6.64] ;  /* 0x000000040628e981 */ /* 0x000768000c2e1d00 */
[----:B------:R-:W5:Y:S01]  /*0780*/  @!P2 LDG.E.EL.128 R48, desc[UR4][R56.64] ;  /* 0x000000043830a981 */ /* 0x000f62000c2e1d00 */
[----:B------:R-:W-:Y:S02]  /*0790*/  ISETP.NE.AND P1, PT, R3, 0x40, PT ;  /* 0x000000400300780c */ /* 0x000fe40003f25270 */
[----:B------:R-:W-:Y:S02]  /*07a0*/  IADD3 R52, P0, R5, UR6, RZ ;  /* 0x0000000605347c10 */ /* 0x000fe4000ff1e0ff */
[----:B------:R-:W-:Y:S02]  /*07b0*/  CS2R R32, SRZ ;  /* 0x0000000000207805 */ /* 0x000fe4000001ff00 */
[----:B-1----:R-:W-:-:S02]  /*07c0*/  CS2R R34, SRZ ;  /* 0x0000000000227805 */ /* 0x002fc4000001ff00 */
[----:B------:R-:W-:Y:S02]  /*07d0*/  IADD3.X R53, R4, UR7, RZ, P0, !PT ;  /* 0x0000000704357c10 */ /* 0x000fe400087fe4ff */
[----:B0-----:R-:W-:Y:S01]  /*07e0*/  CS2R R54, SRZ ;  /* 0x0000000000367805 */ /* 0x001fe2000001ff00 */
[----:B---3--:R-:W-:Y:S01]  /*07f0*/  IMAD.WIDE R6, R2, 0x4, R60 ;  /* 0x0000000402067825 */ /* 0x008fe200078e023c */
[----:B------:R-:W-:Y:S01]  /*0800*/  ULDC.64 UR6, c[0x0][0x238] ;  /* 0x00008e0000067ab9 */ /* 0x000fe20000000a00 */
[----:B------:R-:W0:Y:S01]  /*0810*/  LDC.64 R60, c[0x0][0x240] ;  /* 0x00009000ff3c7b82 */ /* 0x000e220000000a00 */
[----:B------:R1:W3:Y:S02]  /*0820*/  @!P1 LDG.E.EL.128 R32, desc[UR4][R52.64+-0x100] ;  /* 0xffff000434209981 */ /* 0x0002e4000c2e1d00 */
[----:B-1----:R-:W-:-:S06]  /*0830*/  CS2R R52, SRZ ;  /* 0x0000000000347805 */ /* 0x002fcc000001ff00 */
[----:B------:R1:W3:Y:S01]  /*0840*/  @!P1 LDG.E.EL.128 R52, desc[UR4][R6.64+-0x100] ;  /* 0xffff000406349981 */ /* 0x0002e2000c2e1d00 */
[----:B------:R-:W-:-:S04]  /*0850*/  IADD3 R62, P0, R5, UR6, RZ ;  /* 0x00000006053e7c10 */ /* 0x000fc8000ff1e0ff */
[----:B------:R-:W-:Y:S02]  /*0860*/  IADD3.X R63, R4, UR7, RZ, P0, !PT ;  /* 0x00000007043f7c10 */ /* 0x000fe400087fe4ff */
[----:B------:R-:W-:Y:S02]  /*0870*/  CS2R R58, SRZ ;  /* 0x00000000003a7805 */ /* 0x000fe4000001ff00 */
[----:B------:R-:W-:Y:S01]  /*0880*/  ISETP.NE.AND P0, PT, R3, 0x20, PT ;  /* 0x000000200300780c */ /* 0x000fe20003f05270 */
[----:B0-----:R-:W-:Y:S01]  /*0890*/  IMAD.WIDE R70, R2, 0x4, R60 ;  /* 0x0000000402467825 */ /* 0x001fe200078e023c */
[----:B------:R-:W-:Y:S01]  /*08a0*/  CS2R R60, SRZ ;  /* 0x00000000003c7805 */ /* 0x000fe2000001ff00 */
[----:B------:R-:W-:Y:S01]  /*08b0*/  ULDC.64 UR6, c[0x0][0x288] ;  /* 0x0000a20000067ab9 */ /* 0x000fe20000000a00 */
[----:B--2---:R-:W-:Y:S02]  /*08c0*/  SEL R9, R9, RZ, !P5 ;  /* 0x000000ff09097207 */ /* 0x004fe40006800000 */
[----:B-1----:R-:W-:-:S05]  /*08d0*/  SEL R6, R13, RZ, !P5 ;  /* 0x000000ff0d067207 */ /* 0x002fca0006800000 */
[----:B------:R-:W-:Y:S01]  /*08e0*/  FADD R9, R9, -R6 ;  /* 0x8000000609097221 */ /* 0x000fe20000000000 */
[----:B------:R-:W-:Y:S02]  /*08f0*/  SEL R57, R14, RZ, !P5 ;  /* 0x000000ff0e397207 */ /* 0x000fe40006800000 */
[----:B------:R-:W-:Y:S02]  /*0900*/  SEL R10, R10, RZ, !P5 ;  /* 0x000000ff0a0a7207 */ /* 0x000fe40006800000 */
[----:B------:R-:W-:Y:S02]  /*0910*/  SEL R65, R12, RZ, !P5 ;  /* 0x000000ff0c417207 */ /* 0x000fe40006800000 */
[----:B------:R-:W-:Y:S01]  /*0920*/  SEL R8, R8, RZ, !P5 ;  /* 0x000000ff08087207 */ /* 0x000fe20006800000 */
[----:B------:R-:W-:Y:S01]  /*0930*/  FADD R10, R10, -R57 ;  /* 0x800000390a0a7221 */ /* 0x000fe20000000000 */
[----:B------:R-:W-:Y:S02]  /*0940*/  CS2R R56, SRZ ;  /* 0x0000000000387805 */ /* 0x000fe4000001ff00 */
[----:B----4-:R-:W-:-:S02]  /*0950*/  SEL R13, R18, RZ, P4 ;  /* 0x000000ff120d7207 */ /* 0x010fc40002000000 */
[----:B------:R-:W-:Y:S02]  /*0960*/  SEL R64, R19, RZ, P4 ;  /* 0x000000ff13407207 */ /* 0x000fe40002000000 */
[----:B------:R-:W-:Y:S02]  /*0970*/  SEL R7, R24, RZ, !P3 ;  /* 0x000000ff18077207 */ /* 0x000fe40005800000 */
[----:B-----5:R-:W-:Y:S02]  /*0980*/  SEL R6, R20, RZ, !P3 ;  /* 0x000000ff14067207 */ /* 0x020fe40005800000 */
[----:B------:R-:W-:Y:S02]  /*0990*/  SEL R28, R28, RZ, P4 ;  /* 0x000000ff1c1c7207 */ /* 0x000fe40002000000 */
[----:B------:R-:W-:Y:S01]  /*09a0*/  SEL R29, R29, RZ, P4 ;  /* 0x000000ff1d1d7207 */ /* 0x000fe20002000000 */
[----:B------:R-:W-:Y:S01]  /*09b0*/  FADD R6, R6, -R7 ;  /* 0x8000000706067221 */ /* 0x000fe20000000000 */
[----:B------:R-:W-:-:S02]  /*09c0*/  SEL R7, R16, RZ, P4 ;  /* 0x000000ff10077207 */ /* 0x000fc40002000000 */
[----:B------:R-:W-:Y:S02]  /*09d0*/  SEL R30, R30, RZ, P4 ;  /* 0x000000ff1e1e7207 */ /* 0x000fe40002000000 */
[----:B------:R-:W-:Y:S01]  /*09e0*/  SEL R31, R31, RZ, P4 ;  /* 0x000000ff1f1f7207 */ /* 0x000fe20002000000 */
[----:B------:R-:W-:Y:S01]  /*09f0*/  FADD R65, R8, -R65 ;  /* 0x8000004108417221 */ /* 0x000fe20000000000 */
[----:B------:R-:W-:Y:S01]  /*0a00*/  SEL R16, R17, RZ, P4 ;  /* 0x000000ff11107207 */ /* 0x000fe20002000000 */
[----:B------:R0:W2:Y:S01]  /*0a10*/  @!P0 LDG.E.EL.128 R56, desc[UR4][R62.64+-0x80] ;  /* 0xffff80043e388981 */ /* 0x0000a2000c2e1d00 */
[----:B------:R-:W-:Y:S01]  /*0a20*/  FADD R8, R30, -R13 ;  /* 0x8000000d1e087221 */ /* 0x000fe20000000000 */
[----:B------:R-:W-:Y:S01]  /*0a30*/  FADD R64, R31, -R64 ;  /* 0x800000401f407221 */ /* 0x000fe20000000000 */
[----:B------:R-:W-:Y:S01]  /*0a40*/  IMAD.WIDE R30, R2, 0x4, R68 ;  /* 0x00000004021e7825 */ /* 0x000fe200078e0244 */
[----:B------:R-:W-:-:S03]  /*0a50*/  SEL R67, R41, RZ, !P2 ;  /* 0x000000ff29437207 */ /* 0x000fc60005000000 */
[----:B------:R-:W-:Y:S01]  /*0a60*/  FADD R41, R29, -R16 ;  /* 0x800000101d297221 */ /* 0x000fe20000000000 */
[----:B------:R-:W-:Y:S02]  /*0a70*/  SEL R40, R40, RZ, !P2 ;  /* 0x000000ff28287207 */ /* 0x000fe40005000000 */
[----:B------:R-:W-:Y:S01]  /*0a80*/  SEL R14, R49, RZ, !P2 ;  /* 0x000000ff310e7207 */ /* 0x000fe20005000000 */
[----:B------:R-:W-:Y:S01]  /*0a90*/  FADD R49, R28, -R7 ;  /* 0x800000071c317221 */ /* 0x000fe20000000000 */
[----:B------:R-:W-:Y:S01]  /*0aa0*/  SEL R7, R48, RZ, !P2 ;  /* 0x000000ff30077207 */ /* 0x000fe20005000000 */
[----:B------:R-:W1:Y:S01]  /*0ab0*/  LDC.64 R28, c[0x0][0x270] ;  /* 0x00009c00ff1c7b82 */ /* 0x000e620000000a00 */
[----:B0-----:R-:W-:Y:S01]  /*0ac0*/  CS2R R62, SRZ ;  /* 0x00000000003e7805 */ /* 0x001fe2000001ff00 */
[----:B------:R-:W-:Y:S01]  /*0ad0*/  FADD R67, R67, -R14 ;  /* 0x8000000e43437221 */ /* 0x000fe20000000000 */
[----:B------:R-:W-:Y:S01]  /*0ae0*/  SEL R42, R42, RZ, !P2 ;  /* 0x000000ff2a2a7207 */ /* 0x000fe20005000000 */
[----:B------:R-:W-:Y:S01]  /*0af0*/  FADD R68, R40, -R7 ;  /* 0x8000000728447221 */ /* 0x000fe20000000000 */
[----:B------:R-:W-:-:S02]  /*0b00*/  SEL R43, R43, RZ, !P2 ;  /* 0x000000ff2b2b7207 */ /* 0x000fc40005000000 */
[----:B------:R-:W-:Y:S01]  /*0b10*/  SEL R7, R50, RZ, !P2 ;  /* 0x000000ff32077207 */ /* 0x000fe20005000000 */
[----:B------:R0:W4:Y:S01]  /*0b20*/  @!P0 LDG.E.EL.128 R60, desc[UR4][R70.64+-0x80] ;  /* 0xffff8004463c8981 */ /* 0x000122000c2e1d00 */
[----:B------:R-:W-:-:S05]  /*0b30*/  SEL R14, R51, RZ, !P2 ;  /* 0x000000ff330e7207 */ /* 0x000fca0005000000 */
[----:B------:R-:W-:Y:S01]  /*0b40*/  FADD R69, R43, -R14 ;  /* 0x8000000e2b457221 */ /* 0x000fe20000000000 */
[----:B0-----:R-:W-:Y:S02]  /*0b50*/  FADD R70, R42, -R7 ;  /* 0x800000072a467221 */ /* 0x001fe40000000000 */
[----:B------:R-:W0:Y:S01]  /*0b60*/  LDC.64 R42, c[0x0][0x220] ;  /* 0x00008800ff2a7b82 */ /* 0x000e220000000a00 */
[----:B------:R-:W-:Y:S02]  /*0b70*/  CS2R R16, SRZ ;  /* 0x0000000000107805 */ /* 0x000fe4000001ff00 */
[----:B------:R-:W-:Y:S01]  /*0b80*/  CS2R R18, SRZ ;  /* 0x0000000000127805 */ /* 0x000fe2000001ff00 */
[----:B-1----:R-:W-:Y:S01]  /*0b90*/  IMAD.WIDE R50, R2, 0x4, R28 ;  /* 0x0000000402327825 */ /* 0x002fe200078e021c */
[----:B------:R-:W-:-:S04]  /*0ba0*/  CS2R R28, SRZ ;  /* 0x00000000001c7805 */ /* 0x000fc8000001ff00 */
[----:B------:R1:W5:Y:S01]  /*0bb0*/  @!P0 LDG.E.EL.128 R16, desc[UR4][R30.64+-0x80] ;  /* 0xffff80041e108981 */ /* 0x000362000c2e1d00 */
[----:B---3--:R-:W-:Y:S02]  /*0bc0*/  SEL R40, R53, RZ, !P1 ;  /* 0x000000ff35287207 */ /* 0x008fe40004800000 */
[----:B------:R-:W-:Y:S02]  /*0bd0*/  SEL R33, R33, RZ, !P1 ;  /* 0x000000ff21217207 */ /* 0x000fe40004800000 */
[----:B------:R-:W-:Y:S02]  /*0be0*/  SEL R7, R52, RZ, !P1 ;  /* 0x000000ff34077207 */ /* 0x000fe40004800000 */
[----:B------:R-:W-:Y:S02]  /*0bf0*/  SEL R32, R32, RZ, !P1 ;  /* 0x000000ff20207207 */ /* 0x000fe40004800000 */
[----:B-1----:R-:W-:Y:S02]  /*0c00*/  CS2R R30, SRZ ;  /* 0x00000000001e7805 */ /* 0x002fe4000001ff00 */
[----:B------:R-:W-:-:S02]  /*0c10*/  SEL R35, R35, RZ, !P1 ;  /* 0x000000ff23237207 */ /* 0x000fc40004800000 */
[----:B------:R-:W-:Y:S01]  /*0c20*/  SEL R24, R55, RZ, !P1 ;  /* 0x000000ff37187207 */ /* 0x000fe20004800000 */
[----:B------:R-:W-:Y:S01]  /*0c30*/  FADD R40, R33, -R40 ;  /* 0x8000002821287221 */ /* 0x000fe20000000000 */
[----:B------:R-:W-:Y:S01]  /*0c40*/  FADD R48, R32, -R7 ;  /* 0x8000000720307221 */ /* 0x000fe20000000000 */
[----:B------:R1:W3:Y:S01]  /*0c50*/  @!P1 LDG.E.EL.128 R28, desc[UR4][R50.64+-0x100] ;  /* 0xffff0004321c9981 */ /* 0x0002e2000c2e1d00 */
[----:B------:R-:W-:Y:S02]  /*0c60*/  SEL R14, R34, RZ, !P1 ;  /* 0x000000ff220e7207 */ /* 0x000fe40004800000 */
[----:B------:R-:W-:Y:S01]  /*0c70*/  CS2R R32, SRZ ;  /* 0x0000000000207805 */ /* 0x000fe2000001ff00 */
[----:B0-----:R-:W-:-:S04]  /*0c80*/  IMAD.WIDE R52, R2, 0x4, R42 ;  /* 0x0000000402347825 */ /* 0x001fc800078e022a */
[----:B-1----:R-:W-:Y:S01]  /*0c90*/  FADD R50, R35, -R24 ;  /* 0x8000001823327221 */ /* 0x002fe20000000000 */
[----:B------:R-:W-:-:S06]  /*0ca0*/  CS2R R34, SRZ ;  /* 0x0000000000227805 */ /* 0x000fcc000001ff00 */
[----:B------:R-:W3:Y:S01]  /*0cb0*/  @!P2 LDG.E.EL.128 R32, desc[UR4][R52.64] ;  /* 0x000000043420a981 */ /* 0x000ee2000c2e1d00 */
[----:B------:R-:W-:Y:S02]  /*0cc0*/  SEL R24, R15, RZ, !P5 ;  /* 0x000000ff0f187207 */ /* 0x000fe40006800000 */
[----:B------:R-:W-:Y:S02]  /*0cd0*/  SEL R7, R54, RZ, !P1 ;  /* 0x000000ff36077207 */ /* 0x000fe40004800000 */
[----:B------:R-:W-:-:S03]  /*0ce0*/  P2R R13, PR, RZ, 0x10 ;  /* 0x00000010ff0d7803 */ /* 0x000fc60000000000 */
[----:B------:R-:W-:Y:S01]  /*0cf0*/  FADD R14, R14, -R7 ;  /* 0x800000070e0e7221 */ /* 0x000fe20000000000 */
[----:B------:R-:W-:Y:S01]  /*0d00*/  IMAD.MOV.U32 R7, RZ, RZ, 0x3e800000 ;  /* 0x3e800000ff077424 */ /* 0x000fe200078e00ff */
[----:B------:R-:W-:Y:S02]  /*0d10*/  P2R R12, PR, RZ, 0x8 ;  /* 0x00000008ff0c7803 */ /* 0x000fe40000000000 */
[----:B------:R-:W-:-:S05]  /*0d20*/  SEL R11, R11, RZ, !P5 ;  /* 0x000000ff0b0b7207 */ /* 0x000fca0006800000 */
[----:B------:R-:W-:Y:S01]  /*0d30*/  FADD R11, R11, -R24 ;  /* 0x800000180b0b7221 */ /* 0x000fe20000000000 */
[----:B--2---:R-:W-:Y:S02]  /*0d40*/  SEL R57, R57, RZ, !P0 ;  /* 0x000000ff39397207 */ /* 0x004fe40004000000 */
[----:B----4-:R-:W-:-:S05]  /*0d50*/  SEL R20, R61, RZ, !P0 ;  /* 0x000000ff3d147207 */ /* 0x010fca0004000000 */
[----:B------:R-:W-:Y:S01]  /*0d60*/  FADD R51, R57, -R20 ;  /* 0x8000001439337221 */ /* 0x000fe20000000000 */
[----:B---3--:R-:W-:-:S05]  /*0d70*/  SEL R32, R32, RZ, !P2 ;  /* 0x000000ff20207207 */ /* 0x008fca0005000000 */
[----:B------:R-:W-:Y:S01]  /*0d80*/  FADD R20, R32, 9.9999997473787516356e-06 ;  /* 0x3727c5ac20147421 */ /* 0x000fe20000000000 */
[----:B------:R-:W-:-:S03]  /*0d90*/  SEL R33, R33, RZ, !P2 ;  /* 0x000000ff21217207 */ /* 0x000fc60005000000 */
[----:B------:R-:W0:Y:S02]  /*0da0*/  MUFU.SQRT R42, R20 ;  /* 0x00000014002a7308 */ /* 0x000e240000002000 */
[----:B------:R-:W-:-:S06]  /*0db0*/  FADD R15, R33, 9.9999997473787516356e-06 ;  /* 0x3727c5ac210f7421 */ /* 0x000fcc0000000000 */
[----:B------:R-:W1:Y:S01]  /*0dc0*/  MUFU.SQRT R43, R15 ;  /* 0x0000000f002b7308 */ /* 0x000e620000002000 */
[----:B------:R-:W-:Y:S02]  /*0dd0*/  SEL R34, R34, RZ, !P2 ;  /* 0x000000ff22227207 */ /* 0x000fe40005000000 */
[----:B0-----:R-:W-:-:S03]  /*0de0*/  FSETP.GT.AND P6, PT, R42, 8.50705917302346158658e+37, PT ;  /* 0x7e8000002a00780b */ /* 0x001fc60003fc4000 */
[----:B------:R-:W-:Y:S01]  /*0df0*/  FADD R34, R34, 9.9999997473787516356e-06 ;  /* 0x3727c5ac22227421 */ /* 0x000fe20000000000 */
[----:B------:R-:W-:Y:S02]  /*0e00*/  FSETP.GEU.AND P3, PT, R42, 1.175494350822287508e-38, PT ;  /* 0x008000002a00780b */ /* 0x000fe40003f6e000 */
[----:B------:R-:W-:Y:S01]  /*0e10*/  FSEL R32, R7, 1, P6 ;  /* 0x3f80000007207808 */ /* 0x000fe20003000000 */
[----:B------:R-:W0:Y:S01]  /*0e20*/  MUFU.SQRT R53, R34 ;  /* 0x0000002200357308 */ /* 0x000e220000002000 */
[----:B-1----:R-:W-:Y:S02]  /*0e30*/  FSETP.GT.AND P4, PT, R43, 8.50705917302346158658e+37, PT ;  /* 0x7e8000002b00780b */ /* 0x002fe40003f84000 */
[----:B-----5:R-:W-:-:S03]  /*0e40*/  SEL R16, R16, RZ, !P0 ;  /* 0x000000ff10107207 */ /* 0x020fc60004000000 */
[----:B------:R-:W-:Y:S01]  /*0e50*/  @P6 FMUL R42, R42, 0.25 ;  /* 0x3e8000002a2a6820 */ /* 0x000fe20000400000 */
[----:B------:R-:W-:Y:S01]  /*0e60*/  FSETP.GEU.AND P6, PT, R43, 1.175494350822287508e-38, PT ;  /* 0x008000002b00780b */ /* 0x000fe20003fce000 */
[----:B------:R-:W-:Y:S01]  /*0e70*/  FADD R16, R16, 9.9999997473787516356e-06 ;  /* 0x3727c5ac10107421 */ /* 0x000fe20000000000 */
[----:B------:R-:W-:-:S03]  /*0e80*/  FSEL R33, R7, 1, P4 ;  /* 0x3f80000007217808 */ /* 0x000fc60002000000 */
[----:B------:R-:W1:Y:S02]  /*0e90*/  MUFU.SQRT R15, R16 ;  /* 0x00000010000f7308 */ /* 0x000e640000002000 */
[----:B------:R-:W-:-:S06]  /*0ea0*/  @P4 FMUL R43, R43, 0.25 ;  /* 0x3e8000002b2b4820 */ /* 0x000fcc0000400000 */
[----:B------:R-:W-:Y:S01]  /*0eb0*/  @!P6 FMUL R43, R43, 16777216 ;  /* 0x4b8000002b2be820 */ /* 0x000fe20000400000 */
[----:B------:R-:W-:Y:S01]  /*0ec0*/  @!P6 FMUL R33, R33, 16777216 ;  /* 0x4b8000002121e820 */ /* 0x000fe20000400000 */
[----:B0-----:R-:W-:Y:S01]  /*0ed0*/  FSETP.GT.AND P6, PT, R53, 8.50705917302346158658e+37, PT ;  /* 0x7e8000003500780b */ /* 0x001fe20003fc4000 */
[----:B------:R-:W-:Y:S01]  /*0ee0*/  @!P3 FMUL R42, R42, 16777216 ;  /* 0x4b8000002a2ab820 */ /* 0x000fe20000400000 */
[----:B------:R-:W-:Y:S01]  /*0ef0*/  SEL R17, R17, RZ, !P0 ;  /* 0x000000ff11117207 */ /* 0x000fe20004000000 */
[----:B------:R-:W-:Y:S01]  /*0f00*/  @!P3 FMUL R32, R32, 16777216 ;  /* 0x4b8000002020b820 */ /* 0x000fe20000400000 */
[----:B-1----:R-:W-:Y:S02]  /*0f10*/  FSETP.GT.AND P4, PT, R15, 8.50705917302346158658e+37, PT ;  /* 0x7e8000000f00780b */ /* 0x002fe40003f84000 */
[----:B------:R-:W-:Y:S02]  /*0f20*/  FSETP.GEU.AND P3, PT, R53, 1.175494350822287508e-38, PT ;  /* 0x008000003500780b */ /* 0x000fe40003f6e000 */
[----:B------:R-:W-:Y:S01]  /*0f30*/  FSEL R54, R7, 1, P6 ;  /* 0x3f80000007367808 */ /* 0x000fe20003000000 */
[----:B------:R-:W-:-:S04]  /*0f40*/  FADD R17, R17, 9.9999997473787516356e-06 ;  /* 0x3727c5ac11117421 */ /* 0x000fc80000000000 */
[----:B------:R-:W-:Y:S01]  /*0f50*/  @P6 FMUL R53, R53, 0.25 ;  /* 0x3e80000035356820 */ /* 0x000fe20000400000 */
[C---:B------:R-:W-:Y:S01]  /*0f60*/  FSETP.GEU.AND P6, PT, R15.reuse, 1.175494350822287508e-38, PT ;  /* 0x008000000f00780b */ /* 0x040fe20003fce000 */
[----:B------:R-:W0:Y:S01]  /*0f70*/  MUFU.SQRT R34, R17 ;  /* 0x0000001100227308 */ /* 0x000e220000002000 */
[----:B------:R-:W-:Y:S01]  /*0f80*/  SEL R18, R18, RZ, !P0 ;  /* 0x000000ff12127207 */ /* 0x000fe20004000000 */
[----:B------:R-:W-:-:S04]  /*0f90*/  @P4 FMUL R15, R15, 0.25 ;  /* 0x3e8000000f0f4820 */ /* 0x000fc80000400000 */
[----:B------:R-:W-:Y:S01]  /*0fa0*/  FADD R18, R18, 9.9999997473787516356e-06 ;  /* 0x3727c5ac12127421 */ /* 0x000fe20000000000 */
[----:B------:R-:W-:-:S03]  /*0fb0*/  FSEL R55, R7, 1, P4 ;  /* 0x3f80000007377808 */ /* 0x000fc60002000000 */
[----:B------:R-:W1:Y:S02]  /*0fc0*/  MUFU.SQRT R17, R18 ;  /* 0x0000001200117308 */ /* 0x000e640000002000 */
[----:B------:R-:W-:Y:S01]  /*0fd0*/  @!P6 FMUL R15, R15, 16777216 ;  /* 0x4b8000000f0fe820 */ /* 0x000fe20000400000 */
[----:B------:R-:W-:Y:S01]  /*0fe0*/  @!P6 FMUL R55, R55, 16777216 ;  /* 0x4b8000003737e820 */ /* 0x000fe20000400000 */
[----:B0-----:R-:W-:-:S04]  /*0ff0*/  FSETP.GT.AND P6, PT, R34, 8.50705917302346158658e+37, PT ;  /* 0x7e8000002200780b */ /* 0x001fc80003fc4000 */
[----:B------:R-:W0:Y:S01]  /*1000*/  MUFU.RCP R16, R15 ;  /* 0x0000000f00107308 */ /* 0x000e220000001000 */
[----:B------:R-:W-:Y:S01]  /*1010*/  SEL R35, R35, RZ, !P2 ;  /* 0x000000ff23237207 */ /* 0x000fe20005000000 */
[----:B------:R-:W-:Y:S01]  /*1020*/  @!P3 FMUL R53, R53, 16777216 ;  /* 0x4b8000003535b820 */ /* 0x000fe20000400000 */
[----:B------:R-:W-:Y:S01]  /*1030*/  SEL R24, R59, RZ, !P0 ;  /* 0x000000ff3b187207 */ /* 0x000fe20004000000 */
[----:B------:R-:W-:Y:S01]  /*1040*/  @!P3 FMUL R54, R54, 16777216 ;  /* 0x4b8000003636b820 */ /* 0x000fe20000400000 */
[----:B------:R-:W-:Y:S02]  /*1050*/  SEL R20, R58, RZ, !P0 ;  /* 0x000000ff3a147207 */ /* 0x000fe40004000000 */
[----:B------:R-:W-:Y:S01]  /*1060*/  SEL R59, R62, RZ, !P0 ;  /* 0x000000ff3e3b7207 */ /* 0x000fe20004000000 */
[----:B------:R-:W-:Y:S01]  /*1070*/  FADD R35, R35, 9.9999997473787516356e-06 ;  /* 0x3727c5ac23237421 */ /* 0x000fe20000000000 */
[----:B------:R-:W-:Y:S02]  /*1080*/  FSETP.GEU.AND P3, PT, R34, 1.175494350822287508e-38, PT ;  /* 0x008000002200780b */ /* 0x000fe40003f6e000 */
[----:B-1----:R-:W-:Y:S01]  /*1090*/  FSETP.GT.AND P4, PT, R17, 8.50705917302346158658e+37, PT ;  /* 0x7e8000001100780b */ /* 0x002fe20003f84000 */
[----:B------:R-:W-:Y:S01]  /*10a0*/  FADD R20, R20, -R59 ;  /* 0x8000003b14147221 */ /* 0x000fe20000000000 */
[----:B------:R-:W-:Y:S01]  /*10b0*/  @P6 FMUL R34, R34, 0.25 ;  /* 0x3e80000022226820 */ /* 0x000fe20000400000 */
[----:B------:R-:W-:Y:S01]  /*10c0*/  FSEL R59, R7, 1, P6 ;  /* 0x3f800000073b7808 */ /* 0x000fe20003000000 */
[----:B0-----:R-:W-:Y:S01]  /*10d0*/  FMUL R16, R16, R55 ;  /* 0x0000003710107220 */ /* 0x001fe20000400000 */
[----:B------:R-:W-:Y:S01]  /*10e0*/  FSETP.GEU.AND P6, PT, R17, 1.175494350822287508e-38, PT ;  /* 0x008000001100780b */ /* 0x000fe20003fce000 */
[----:B------:R-:W0:Y:S01]  /*10f0*/  MUFU.SQRT R55, R35 ;  /* 0x0000002300377308 */ /* 0x000e220000002000 */
[----:B------:R-:W-:-:S02]  /*1100*/  SEL R19, R19, RZ, !P0 ;  /* 0x000000ff13137207 */ /* 0x000fc40004000000 */
[----:B------:R-:W-:-:S03]  /*1110*/  FSEL R52, R7, 1, P4 ;  /* 0x3f80000007347808 */ /* 0x000fc60002000000 */
[----:B------:R-:W-:Y:S01]  /*1120*/  FADD R19, R19, 9.9999997473787516356e-06 ;  /* 0x3727c5ac13137421 */ /* 0x000fe20000000000 */
[----:B------:R-:W-:Y:S01]  /*1130*/  @!P3 FMUL R34, R34, 16777216 ;  /* 0x4b8000002222b820 */ /* 0x000fe20000400000 */
[----:B------:R-:W-:Y:S01]  /*1140*/  @!P3 FMUL R59, R59, 16777216 ;  /* 0x4b8000003b3bb820 */ /* 0x000fe20000400000 */
[----:B------:R-:W-:Y:S01]  /*1150*/  ISETP.NE.AND P3, PT, R12, RZ, PT ;  /* 0x000000ff0c00720c */ /* 0x000fe20003f65270 */
[----:B------:R-:W-:Y:S01]  /*1160*/  @P4 FMUL R17, R17, 0.25 ;  /* 0x3e80000011114820 */ /* 0x000fe20000400000 */
[----:B------:R-:W1:Y:S01]  /*1170*/  MUFU.SQRT R12, R19 ;  /* 0x00000013000c7308 */ /* 0x000e620000002000 */
[----:B------:R-:W-:Y:S02]  /*1180*/  @!P6 FMUL R52, R52, 16777216 ;  /* 0x4b8000003434e820 */ /* 0x000fe40000400000 */
[----:B------:R-:W-:Y:S01]  /*1190*/  @!P6 FMUL R17, R17, 16777216 ;  /* 0x4b8000001111e820 */ /* 0x000fe20000400000 */
[----:B0-----:R-:W-:Y:S02]  /*11a0*/  FSETP.GT.AND P6, PT, R55, 8.50705917302346158658e+37, PT ;  /* 0x7e8000003700780b */ /* 0x001fe40003fc4000 */
[----:B------:R-:W-:-:S02]  /*11b0*/  SEL R57, R60, RZ, !P0 ;  /* 0x000000ff3c397207 */ /* 0x000fc40004000000 */
[----:B------:R-:W-:Y:S02]  /*11c0*/  SEL R56, R56, RZ, !P0 ;  /* 0x000000ff38387207 */ /* 0x000fe40004000000 */
[----:B------:R-:W-:-:S03]  /*11d0*/  SEL R30, R30, RZ, !P1 ;  /* 0x000000ff1e1e7207 */ /* 0x000fc60004800000 */
[----:B------:R-:W-:Y:S01]  /*11e0*/  FADD R57, R56, -R57 ;  /* 0x8000003938397221 */ /* 0x000fe20000000000 */
[----:B------:R-:W-:Y:S01]  /*11f0*/  SEL R63, R63, RZ, !P0 ;  /* 0x000000ff3f3f7207 */ /* 0x000fe20004000000 */
[----:B------:R0:W-:Y:S01]  /*1200*/  MUFU.RCP R56, R34 ;  /* 0x0000002200387308 */ /* 0x0001e20000001000 */
[----:B------:R-:W-:Y:S01]  /*1210*/  FADD R30, R30, 9.9999997473787516356e-06 ;  /* 0x3727c5ac1e1e7421 */ /* 0x000fe20000000000 */
[C---:B------:R-:W-:Y:S01]  /*1220*/  FSETP.GEU.AND P2, PT, R55.reuse, 1.175494350822287508e-38, PT ;  /* 0x008000003700780b */ /* 0x040fe20003f4e000 */
[----:B------:R-:W-:Y:S01]  /*1230*/  @P6 FMUL R55, R55, 0.25 ;  /* 0x3e80000037376820 */ /* 0x000fe20000400000 */
[----:B------:R-:W-:Y:S02]  /*1240*/  FSEL R18, R7, 1, P6 ;  /* 0x3f80000007127808 */ /* 0x000fe40003000000 */
[----:B0-----:R-:W-:Y:S02]  /*1250*/  P2R R34, PR, RZ, 0x1 ;  /* 0x00000001ff227803 */ /* 0x001fe40000000000 */
[C---:B-1----:R-:W-:Y:S01]  /*1260*/  FSETP.GT.AND P0, PT, R12.reuse, 8.50705917302346158658e+37, PT ;  /* 0x7e8000000c00780b */ /* 0x042fe20003f04000 */
[----:B------:R-:W0:Y:S01]  /*1270*/  MUFU.SQRT R15, R30 ;  /* 0x0000001e000f7308 */ /* 0x000e220000002000 */
[----:B------:R-:W-:-:S02]  /*1280*/  FSETP.GEU.AND P6, PT, R12, 1.175494350822287508e-38, PT ;  /* 0x008000000c00780b */ /* 0x000fc40003fce000 */
[----:B------:R-:W-:Y:S02]  /*1290*/  SEL R31, R31, RZ, !P1 ;  /* 0x000000ff1f1f7207 */ /* 0x000fe40004800000 */
[----:B------:R-:W-:-:S03]  /*12a0*/  ISETP.NE.AND P4, PT, R13, RZ, PT ;  /* 0x000000ff0d00720c */ /* 0x000fc60003f85270 */
[----:B------:R-:W-:Y:S01]  /*12b0*/  FADD R31, R31, 9.9999997473787516356e-06 ;  /* 0x3727c5ac1f1f7421 */ /* 0x000fe20000000000 */
[----:B------:R-:W-:-:S03]  /*12c0*/  FSEL R13, R7, 1, P0 ;  /* 0x3f800000070d7808 */ /* 0x000fc60000000000 */
[----:B------:R-:W-:Y:S01]  /*12d0*/  @P0 FMUL R12, R12, 0.25 ;  /* 0x3e8000000c0c0820 */ /* 0x000fe20000400000 */
[----:B------:R-:W1:Y:S01]  /*12e0*/  MUFU.SQRT R35, R31 ;  /* 0x0000001f00237308 */ /* 0x000e620000002000 */
[----:B------:R-:W-:Y:S02]  /*12f0*/  @!P6 FMUL R13, R13, 16777216 ;  /* 0x4b8000000d0de820 */ /* 0x000fe40000400000 */
[----:B------:R-:W-:Y:S01]  /*1300*/  @!P6 FMUL R12, R12, 16777216 ;  /* 0x4b8000000c0ce820 */ /* 0x000fe20000400000 */
[----:B0-----:R-:W-:Y:S01]  /*1310*/  FSETP.GT.AND P6, PT, R15, 8.50705917302346158658e+37, PT ;  /* 0x7e8000000f00780b */ /* 0x001fe20003fc4000 */
[----:B------:R-:W-:Y:S01]  /*1320*/  @!P2 FMUL R55, R55, 16777216 ;  /* 0x4b8000003737a820 */ /* 0x000fe20000400000 */
[----:B------:R-:W-:Y:S01]  /*1330*/  @!P2 FMUL R18, R18, 16777216 ;  /* 0x4b8000001212a820 */ /* 0x000fe20000400000 */
[----:B------:R-:W-:Y:S01]  /*1340*/  FSETP.GEU.AND P0, PT, R15, 1.175494350822287508e-38, PT ;  /* 0x008000000f00780b */ /* 0x000fe20003f0e000 */
[----:B------:R-:W0:Y:S01]  /*1350*/  MUFU.RCP R17, R17 ;  /* 0x0000001100117308 */ /* 0x000e220000001000 */
[----:B------:R-:W-:-:S02]  /*1360*/  FSEL R58, R7, 1, P6 ;  /* 0x3f800000073a7808 */ /* 0x000fc40003000000 */
[----:B-1----:R-:W-:-:S06]  /*1370*/  FSETP.GT.AND P2, PT, R35, 8.50705917302346158658e+37, PT ;  /* 0x7e8000002300780b */ /* 0x002fcc0003f44000 */
[----:B------:R-:W-:Y:S01]  /*1380*/  @P6 FMUL R15, R15, 0.25 ;  /* 0x3e8000000f0f6820 */ /* 0x000fe20000400000 */
[----:B------:R-:W-:Y:S01]  /*1390*/  FSETP.GEU.AND P6, PT, R35, 1.175494350822287508e-38, PT ;  /* 0x008000002300780b */ /* 0x000fe20003fce000 */
[----:B------:R-:W-:Y:S01]  /*13a0*/  FMUL R56, R56, R59 ;  /* 0x0000003b38387220 */ /* 0x000fe20000400000 */
[----:B------:R-:W1:Y:S01]  /*13b0*/  MUFU.RCP R12, R12 ;  /* 0x0000000c000c7308 */ /* 0x000e620000001000 */
[----:B------:R-:W-:Y:S01]  /*13c0*/  @!P0 FMUL R15, R15, 16777216 ;  /* 0x4b8000000f0f8820 */ /* 0x000fe20000400000 */
[----:B------:R-:W-:Y:S01]  /*13d0*/  FMUL R57, R16, R57 ;  /* 0x0000003910397220 */ /* 0x000fe20000400000 */
[----:B0-----:R-:W-:Y:S02]  /*13e0*/  FMUL R59, R17, R52 ;  /* 0x00000034113b7220 */ /* 0x001fe40000400000 */
[----:B------:R-:W0:Y:S01]  /*13f0*/  LDC.64 R16, c[0x0][0x310] ;  /* 0x0000c400ff107b82 */ /* 0x000e220000000a00 */
[----:B------:R-:W-:Y:S02]  /*1400*/  @P2 FMUL R35, R35, 0.25 ;  /* 0x3e80000023232820 */ /* 0x000fe40000400000 */
[----:B------:R-:W2:Y:S03]  /*1410*/  MUFU.RCP R15, R15 ;  /* 0x0000000f000f7308 */ /* 0x000ea60000001000 */
[----:B------:R-:W-:-:S05]  /*1420*/  @!P6 FMUL R35, R35, 16777216 ;  /* 0x4b8000002323e820 */ /* 0x000fca0000400000 */
[----:B------:R-:W3:Y:S01]  /*1430*/  MUFU.RCP R31, R35 ;  /* 0x00000023001f7308 */ /* 0x000ee20000001000 */
[----:B------:R-:W-:Y:S01]  /*1440*/  FSEL R60, R7, 1, P2 ;  /* 0x3f800000073c7808 */ /* 0x000fe20001000000 */
[----:B------:R-:W-:Y:S01]  /*1450*/  FADD R24, R24, -R63 ;  /* 0x8000003f18187221 */ /* 0x000fe20000000000 */
[----:B-1----:R-:W-:Y:S01]  /*1460*/  FMUL R13, R12, R13 ;  /* 0x0000000d0c0d7220 */ /* 0x002fe20000400000 */
[----:B------:R-:W-:Y:S01]  /*1470*/  SEL R29, R29, RZ, !P1 ;  /* 0x000000ff1d1d7207 */ /* 0x000fe20004800000 */
[----:B------:R-:W-:Y:S01]  /*1480*/  @!P0 FMUL R58, R58, 16777216 ;  /* 0x4b8000003a3a8820 */ /* 0x000fe20000400000 */
[----:B------:R-:W-:Y:S01]  /*1490*/  @!P6 FMUL R60, R60, 16777216 ;  /* 0x4b8000003c3ce820 */ /* 0x000fe20000400000 */
[----:B------:R-:W-:Y:S02]  /*14a0*/  FMUL R24, R13, R24 ;  /* 0x000000180d187220 */ /* 0x000fe40000400000 */
[----:B------:R-:W-:Y:S01]  /*14b0*/  FADD R12, R29, 9.9999997473787516356e-06 ;  /* 0x3727c5ac1d0c7421 */ /* 0x000fe20000000000 */
[----:B--2---:R-:W-:-:S03]  /*14c0*/  FMUL R13, R15, R58 ;  /* 0x0000003a0f0d7220 */ /* 0x004fc60000400000 */
[----:B------:R1:W-:Y:S01]  /*14d0*/  MUFU.SQRT R19, R12 ;  /* 0x0000000c00137308 */ /* 0x0003e20000002000 */
[----:B---3--:R-:W-:Y:S01]  /*14e0*/  FMUL R31, R31, R60 ;  /* 0x0000003c1f1f7220 */ /* 0x008fe20000400000 */
[----:B------:R-:W-:Y:S01]  /*14f0*/  FMUL R60, R13, R14 ;  /* 0x0000000e0d3c7220 */ /* 0x000fe20000400000 */
[----:B------:R-:W-:Y:S01]  /*1500*/  CS2R R14, SRZ ;  /* 0x00000000000e7805 */ /* 0x000fe2000001ff00 */
[----:B0-----:R-:W-:Y:S01]  /*1510*/  IMAD.WIDE R16, R2, 0x4, R16 ;  /* 0x0000000402107825 */ /* 0x001fe200078e0210 */
[----:B-1----:R-:W-:-:S06]  /*1520*/  CS2R R12, SRZ ;  /* 0x00000000000c7805 */ /* 0x002fcc000001ff00 */
[----:B------:R0:W2:Y:S01]  /*1530*/  @!P5 LDG.E.EL.128 R12, desc[UR4][R16.64+-0x300] ;  /* 0xfffd0004100cd981 */ /* 0x0000a2000c2e1d00 */
[----:B------:R-:W-:-:S05]  /*1540*/  SEL R28, R28, RZ, !P1 ;  /* 0x000000ff1c1c7207 */ /* 0x000fca0004800000 */
[----:B------:R-:W-:-:S04]  /*1550*/  FADD R28, R28, 9.9999997473787516356e-06 ;  /* 0x3727c5ac1c1c7421 */ /* 0x000fc80000000000 */
[----:B------:R-:W1:Y:S02]  /*1560*/  MUFU.SQRT R30, R28 ;  /* 0x0000001c001e7308 */ /* 0x000e640000002000 */
[C---:B-1----:R-:W-:Y:S02]  /*1570*/  FSETP.GT.AND P6, PT, R30.reuse, 8.50705917302346158658e+37, PT ;  /* 0x7e8000001e00780b */ /* 0x042fe40003fc4000 */
[----:B------:R-:W-:-:S11]  /*1580*/  FSETP.GEU.AND P0, PT, R30, 1.175494350822287508e-38, PT ;  /* 0x008000001e00780b */ /* 0x000fd60003f0e000 */
[----:B------:R-:W-:-:S04]  /*1590*/  @P6 FMUL R30, R30, 0.25 ;  /* 0x3e8000001e1e6820 */ /* 0x000fc80000400000 */
[----:B------:R-:W-:Y:S01]  /*15a0*/  @!P0 FMUL R30, R30, 16777216 ;  /* 0x4b8000001e1e8820 */ /* 0x000fe20000400000 */
[----:B------:R-:W-:-:S03]  /*15b0*/  FSETP.GT.AND P2, PT, R19, 8.50705917302346158658e+37, PT ;  /* 0x7e8000001300780b */ /* 0x000fc60003f44000 */
[----:B------:R-:W1:Y:S01]  /*15c0*/  MUFU.RCP R63, R30 ;  /* 0x0000001e003f7308 */ /* 0x000e620000001000 */
[----:B------:R-:W-:Y:S02]  /*15d0*/  FSEL R52, R7, 1, P6 ;  /* 0x3f80000007347808 */ /* 0x000fe40003000000 */
[----:B------:R-:W-:-:S03]  /*15e0*/  FSETP.GEU.AND P6, PT, R19, 1.175494350822287508e-38, PT ;  /* 0x008000001300780b */ /* 0x000fc60003fce000 */
[----:B------:R-:W-:Y:S01]  /*15f0*/  @!P0 FMUL R52, R52, 16777216 ;  /* 0x4b80000034348820 */ /* 0x000fe20000400000 */
[----:B------:R-:W-:-:S03]  /*1600*/  FSEL R29, R7, 1, P2 ;  /* 0x3f800000071d7808 */ /* 0x000fc60001000000 */
[----:B------:R-:W-:Y:S01]  /*1610*/  @P2 FMUL R19, R19, 0.25 ;  /* 0x3e80000013132820 */ /* 0x000fe20000400000 */
[----:B-1----:R-:W-:-:S05]  /*1620*/  FMUL R63, R63, R52 ;  /* 0x000000343f3f7220 */ /* 0x002fca0000400000 */
[----:B------:R-:W-:Y:S01]  /*1630*/  @!P6 FMUL R19, R19, 16777216 ;  /* 0x4b8000001313e820 */ /* 0x000fe20000400000 */
[----:B------:R-:W-:Y:S01]  /*1640*/  @!P6 FMUL R29, R29, 16777216 ;  /* 0x4b8000001d1de820 */ /* 0x000fe20000400000 */
[----:B------:R-:W-:Y:S01]  /*1650*/  FMUL R56, R56, R51 ;  /* 0x0000003338387220 */ /* 0x000fe20000400000 */
[----:B------:R-:W1:Y:S08]  /*1660*/  MUFU.RCP R53, R53 ;  /* 0x0000003500357308 */ /* 0x000e700000001000 */
[----:B------:R1:W3:Y:S08]  /*1670*/  MUFU.RCP R30, R19 ;  /* 0x00000013001e7308 */ /* 0x0002f00000001000 */
[----:B0-----:R-:W0:Y:S08]  /*1680*/  MUFU.RCP R17, R42 ;  /* 0x0000002a00117308 */ /* 0x001e300000001000 */
[----:B------:R-:W4:Y:S01]  /*1690*/  MUFU.RCP R55, R55 ;  /* 0x0000003700377308 */ /* 0x000f220000001000 */
[----:B-1----:R-:W-:Y:S01]  /*16a0*/  FMUL R19, R53, R54 ;  /* 0x0000003635137220 */ /* 0x002fe20000400000 */
[----:B---3--:R-:W-:Y:S01]  /*16b0*/  FMUL R29, R30, R29 ;  /* 0x0000001d1e1d7220 */ /* 0x008fe20000400000 */
[----:B------:R-:W-:-:S02]  /*16c0*/  FMUL R62, R31, R50 ;  /* 0x000000321f3e7220 */ /* 0x000fc40000400000 */
[----:B------:R-:W-:Y:S01]  /*16d0*/  FMUL R70, R19, R70 ;  /* 0x0000004613467220 */ /* 0x000fe20000400000 */
[----:B0-----:R-:W-:Y:S01]  /*16e0*/  FMUL R31, R17, R32 ;  /* 0x00000020111f7220 */ /* 0x001fe20000400000 */
[----:B------:R-:W-:Y:S01]  /*16f0*/  CS2R R16, SRZ ;  /* 0x0000000000107805 */ /* 0x000fe2000001ff00 */
[----:B----4-:R-:W-:Y:S01]  /*1700*/  FMUL R30, R55, R18 ;  /* 0x00000012371e7220 */ /* 0x010fe20000400000 */
[----:B------:R-:W-:Y:S01]  /*1710*/  CS2R R18, SRZ ;  /* 0x0000000000127805 */ /* 0x000fe2000001ff00 */
[----:B------:R-:W-:Y:S01]  /*1720*/  FMUL R63, R63, R48 ;  /* 0x000000303f3f7220 */ /* 0x000fe20000400000 */
[----:B--2---:R-:W-:Y:S02]  /*1730*/  SEL R15, R15, RZ, !P5 ;  /* 0x000000ff0f0f7207 */ /* 0x004fe40006800000 */
[----:B------:R-:W-:Y:S02]  /*1740*/  SEL R12, R12, RZ, !P5 ;  /* 0x000000ff0c0c7207 */ /* 0x000fe40006800000 */
[----:B------:R-:W-:Y:S01]  /*1750*/  SEL R13, R13, RZ, !P5 ;  /* 0x000000ff0d0d7207 */ /* 0x000fe20006800000 */
[----:B------:R-:W-:Y:S01]  /*1760*/  FADD R15, R15, 9.9999997473787516356e-06 ;  /* 0x3727c5ac0f0f7421 */ /* 0x000fe20000000000 */
[----:B------:R-:W-:Y:S01]  /*1770*/  SEL R14, R14, RZ, !P5 ;  /* 0x000000ff0e0e7207 */ /* 0x000fe20006800000 */
[----:B------:R-:W-:Y:S01]  /*1780*/  FMUL R68, R31, R68 ;  /* 0x000000441f447220 */ /* 0x000fe20000400000 */
[----:B------:R-:W-:Y:S01]  /*1790*/  FMUL R20, R59, R20 ;  /* 0x000000143b147220 */ /* 0x000fe20000400000 */
[----:B------:R-:W0:Y:S01]  /*17a0*/  MUFU.SQRT R58, R15 ;  /* 0x0000000f003a7308 */ /* 0x000e220000002000 */
[----:B------:R-:W-:Y:S01]  /*17b0*/  FADD R12, R12, 9.9999997473787516356e-06 ;  /* 0x3727c5ac0c0c7421 */ /* 0x000fe20000000000 */
[----:B------:R-:W1:Y:S06]  /*17c0*/  LDC.64 R54, c[0x0][0x2d0] ;  /* 0x0000b400ff367b82 */ /* 0x000e6c0000000a00 */
[----:B------:R-:W2:Y:S01]  /*17d0*/  MUFU.SQRT R52, R12 ;  /* 0x0000000c00347308 */ /* 0x000ea20000002000 */
[----:B0-----:R-:W-:Y:S01]  /*17e0*/  FSETP.GT.AND P6, PT, R58, 8.50705917302346158658e+37, PT ;  /* 0x7e8000003a00780b */ /* 0x001fe20003fc4000 */
[----:B------:R-:W-:Y:S01]  /*17f0*/  FADD R13, R13, 9.9999997473787516356e-06 ;  /* 0x3727c5ac0d0d7421 */ /* 0x000fe20000000000 */
[----:B------:R-:W-:Y:S01]  /*1800*/  FADD R14, R14, 9.9999997473787516356e-06 ;  /* 0x3727c5ac0e0e7421 */ /* 0x000fe20000000000 */
[----:B------:R-:W-:-:S04]  /*1810*/  FSETP.GEU.AND P0, PT, R58, 1.175494350822287508e-38, PT ;  /* 0x008000003a00780b */ /* 0x000fc80003f0e000 */
[----:B------:R0:W3:Y:S01]  /*1820*/  MUFU.SQRT R51, R13 ;  /* 0x0000000d00337308 */ /* 0x0000e20000002000 */
[----:B--2---:R-:W-:Y:S02]  /*1830*/  FSETP.GT.AND P2, PT, R52, 8.50705917302346158658e+37, PT ;  /* 0x7e8000003400780b */ /* 0x004fe40003f44000 */
[----:B------:R-:W-:-:S03]  /*1840*/  FSEL R28, R7, 1, P6 ;  /* 0x3f800000071c7808 */ /* 0x000fc60003000000 */
[----:B------:R-:W-:Y:S01]  /*1850*/  @P6 FMUL R58, R58, 0.25 ;  /* 0x3e8000003a3a6820 */ /* 0x000fe20000400000 */
[----:B0-----:R-:W0:Y:S01]  /*1860*/  LDC.64 R12, c[0x0][0x2c0] ;  /* 0x0000b000ff0c7b82 */ /* 0x001e220000000a00 */
[----:B------:R-:W-:Y:S01]  /*1870*/  FSETP.GEU.AND P6, PT, R52, 1.175494350822287508e-38, PT ;  /* 0x008000003400780b */ /* 0x000fe20003fce000 */
[----:B------:R-:W2:Y:S01]  /*1880*/  MUFU.SQRT R35, R14 ;  /* 0x0000000e00237308 */ /* 0x000ea20000002000 */
[----:B------:R-:W-:-:S04]  /*1890*/  FSEL R15, R7, 1, P2 ;  /* 0x3f800000070f7808 */ /* 0x000fc80001000000 */
[----:B------:R-:W-:-:S03]  /*18a0*/  @P2 FMUL R52, R52, 0.25 ;  /* 0x3e80000034342820 */ /* 0x000fc60000400000 */
[----:B------:R-:W4:Y:S04]  /*18b0*/  MUFU.RCP R14, R43 ;  /* 0x0000002b000e7308 */ /* 0x000f280000001000 */
[----:B------:R-:W-:Y:S01]  /*18c0*/  @!P6 FMUL R52, R52, 16777216 ;  /* 0x4b8000003434e820 */ /* 0x000fe20000400000 */
[----:B------:R-:W-:Y:S01]  /*18d0*/  @!P6 FMUL R15, R15, 16777216 ;  /* 0x4b8000000f0fe820 */ /* 0x000fe20000400000 */
[----:B---3--:R-:W-:Y:S02]  /*18e0*/  FSETP.GT.AND P6, PT, R51, 8.50705917302346158658e+37, PT ;  /* 0x7e8000003300780b */ /* 0x008fe40003fc4000 */
[----:B--2---:R-:W-:Y:S01]  /*18f0*/  FSETP.GT.AND P2, PT, R35, 8.50705917302346158658e+37, PT ;  /* 0x7e8000002300780b */ /* 0x004fe20003f44000 */
[----:B------:R-:W-:Y:S01]  /*1900*/  @!P0 FMUL R58, R58, 16777216 ;  /* 0x4b8000003a3a8820 */ /* 0x000fe20000400000 */
[----:B------:R-:W-:Y:S01]  /*1910*/  @!P0 FMUL R28, R28, 16777216 ;  /* 0x4b8000001c1c8820 */ /* 0x000fe20000400000 */
[----:B------:R-:W-:Y:S01]  /*1920*/  FSETP.GEU.AND P0, PT, R51, 1.175494350822287508e-38, PT ;  /* 0x008000003300780b */ /* 0x000fe20003f0e000 */
[----:B----4-:R-:W-:Y:S01]  /*1930*/  FMUL R14, R14, R33 ;  /* 0x000000210e0e7220 */ /* 0x010fe20000400000 */
[----:B0-----:R-:W-:Y:S01]  /*1940*/  IMAD.WIDE R32, R2, 0x4, R12 ;  /* 0x0000000402207825 */ /* 0x001fe200078e020c */
[----:B------:R-:W-:Y:S01]  /*1950*/  FSEL R50, R7, 1, P6 ;  /* 0x3f80000007327808 */ /* 0x000fe20003000000 */
[----:B------:R-:W0:Y:S04]  /*1960*/  LDC.64 R12, c[0x0][0x2e8] ;  /* 0x0000ba00ff0c7b82 */ /* 0x000e280000000a00 */
[----:B------:R-:W-:Y:S01]  /*1970*/  @P6 FMUL R51, R51, 0.25 ;  /* 0x3e80000033336820 */ /* 0x000fe20000400000 */
[C---:B------:R-:W-:Y:S01]  /*1980*/  FSETP.GEU.AND P6, PT, R35.reuse, 1.175494350822287508e-38, PT ;  /* 0x008000002300780b */ /* 0x040fe20003fce000 */
[----:B------:R2:W3:Y:S01]  /*1990*/  @!P3 LDG.E.EL.128 R16, desc[UR4][R32.64+-0x200] ;  /* 0xfffe00042010b981 */ /* 0x0004e2000c2e1d00 */
[----:B------:R-:W-:Y:S01]  /*19a0*/  @P2 FMUL R35, R35, 0.25 ;  /* 0x3e80000023232820 */ /* 0x000fe20000400000 */
[----:B------:R-:W-:-:S02]  /*19b0*/  FSEL R48, R7, 1, P2 ;  /* 0x3f80000007307808 */ /* 0x000fc40001000000 */
[----:B------:R-:W-:Y:S01]  /*19c0*/  ISETP.NE.AND P2, PT, R66, RZ, PT ;  /* 0x000000ff4200720c */ /* 0x000fe20003f45270 */
[----:B------:R-:W-:Y:S02]  /*19d0*/  FMUL R66, R29, R40 ;  /* 0x000000281d427220 */ /* 0x000fe40000400000 */
[----:B------:R-:W4:Y:S01]  /*19e0*/  MUFU.RCP R29, R58 ;  /* 0x0000003a001d7308 */ /* 0x000f220000001000 */
[----:B--2---:R-:W2:Y:S07]  /*19f0*/  LDC.64 R32, c[0x0][0x338] ;  /* 0x0000ce00ff207b82 */ /* 0x004eae0000000a00 */
[----:B------:R-:W5:Y:S01]  /*1a00*/  MUFU.RCP R40, R52 ;  /* 0x0000003400287308 */ /* 0x000f620000001000 */
[----:B------:R-:W-:Y:S01]  /*1a10*/  FMUL R67, R14, R67 ;  /* 0x000000430e437220 */ /* 0x000fe20000400000 */
[----:B----4-:R-:W-:Y:S01]  /*1a20*/  FMUL R14, R29, R28 ;  /* 0x0000001c1d0e7220 */ /* 0x010fe20000400000 */
[----:B0-----:R-:W-:Y:S01]  /*1a30*/  IMAD.WIDE R42, R2, 0x4, R12 ;  /* 0x00000004022a7825 */ /* 0x001fe200078e020c */
[----:B------:R-:W-:-:S03]  /*1a40*/  CS2R R12, SRZ ;  /* 0x00000000000c7805 */ /* 0x000fc6000001ff00 */
[----:B------:R-:W-:Y:S01]  /*1a50*/  FMUL R58, R14, R11 ;  /* 0x0000000b0e3a7220 */ /* 0x000fe20000400000 */
[----:B-----5:R-:W-:Y:S01]  /*1a60*/  FMUL R40, R40, R15 ;  /* 0x0000000f28287220 */ /* 0x020fe20000400000 */
[----:B------:R-:W-:Y:S01]  /*1a70*/  CS2R R14, SRZ ;  /* 0x00000000000e7805 */ /* 0x000fe2000001ff00 */
[----:B--2---:R-:W-:-:S05]  /*1a80*/  IMAD.WIDE R32, R2, 0x4, R32 ;  /* 0x0000000402207825 */ /* 0x004fca00078e0220 */
[----:B------:R-:W2:Y:S01]  /*1a90*/  @P4 LDG.E.EL.128 R12, desc[UR4][R32.64+-0x380] ;  /* 0xfffc8004200c4981 */ /* 0x000ea2000c2e1d00 */
[----:B------:R-:W-:Y:S01]  /*1aa0*/  FMUL R69, R30, R69 ;  /* 0x000000451e457220 */ /* 0x000fe20000400000 */
[----:B------:R-:W-:Y:S02]  /*1ab0*/  CS2R R28, SRZ ;  /* 0x00000000001c7805 */ /* 0x000fe4000001ff00 */
[----:B------:R-:W-:-:S06]  /*1ac0*/  CS2R R30, SRZ ;  /* 0x00000000001e7805 */ /* 0x000fcc000001ff00 */
[----:B------:R0:W4:Y:S01]  /*1ad0*/  @!P2 LDG.E.EL.128 R28, desc[UR4][R42.64+-0x280] ;  /* 0xfffd80042a1ca981 */ /* 0x000122000c2e1d00 */
[----:B------:R-:W-:Y:S01]  /*1ae0*/  @!P6 FMUL R35, R35, 16777216 ;  /* 0x4b8000002323e820 */ /* 0x000fe20000400000 */
[----:B------:R-:W-:Y:S01]  /*1af0*/  @!P6 FMUL R48, R48, 16777216 ;  /* 0x4b8000003030e820 */ /* 0x000fe20000400000 */
[----:B------:R-:W-:Y:S01]  /*1b00*/  P2R R59, PR, RZ, 0x4 ;  /* 0x00000004ff3b7803 */ /* 0x000fe20000000000 */
[----:B------:R-:W-:Y:S01]  /*1b10*/  @!P0 FMUL R51, R51, 16777216 ;  /* 0x4b80000033338820 */ /* 0x000fe20000400000 */
[----:B------:R-:W-:Y:S01]  /*1b20*/  @!P0 FMUL R50, R50, 16777216 ;  /* 0x4b80000032328820 */ /* 0x000fe20000400000 */
[----:B------:R-:W5:Y:S02]  /*1b30*/  MUFU.RCP R11, R35 ;  /* 0x00000023000b7308 */ /* 0x000f640000001000 */
[----:B-----5:R-:W-:-:S06]  /*1b40*/  FMUL R11, R11, R48 ;  /* 0x000000300b0b7220 */ /* 0x020fcc0000400000 */
[----:B------:R-:W5:Y:S01]  /*1b50*/  MUFU.RCP R51, R51 ;  /* 0x0000003300337308 */ /* 0x000f620000001000 */
[----:B------:R-:W-:Y:S01]  /*1b60*/  FMUL R40, R40, R65 ;  /* 0x0000004128287220 */ /* 0x000fe20000400000 */
[----:B-----5:R-:W-:-:S04]  /*1b70*/  FMUL R50, R51, R50 ;  /* 0x0000003233327220 */ /* 0x020fc80000400000 */
[----:B------:R-:W-:Y:S01]  /*1b80*/  FMUL R50, R50, R9 ;  /* 0x0000000932327220 */ /* 0x000fe20000400000 */
[----:B--2---:R-:W-:-:S05]  /*1b90*/  SEL R13, R13, RZ, P4 ;  /* 0x000000ff0d0d7207 */ /* 0x004fca0002000000 */
[----:B------:R-:W-:Y:S01]  /*1ba0*/  FADD R13, R13, 9.9999997473787516356e-06 ;  /* 0x3727c5ac0d0d7421 */ /* 0x000fe20000000000 */
[----:B------:R-:W-:-:S03]  /*1bb0*/  SEL R12, R12, RZ, P4 ;  /* 0x000000ff0c0c7207 */ /* 0x000fc60002000000 */
[----:B0-----:R-:W0:Y:S02]  /*1bc0*/  MUFU.SQRT R42, R13 ;  /* 0x0000000d002a7308 */ /* 0x001e240000002000 */
[----:B------:R-:W-:-:S06]  /*1bd0*/  FADD R12, R12, 9.9999997473787516356e-06 ;  /* 0x3727c5ac0c0c7421 */ /* 0x000fcc0000000000 */
[----:B------:R2:W5:Y:S01]  /*1be0*/  MUFU.SQRT R32, R12 ;  /* 0x0000000c00207308 */ /* 0x0005620000002000 */
[----:B------:R-:W-:Y:S02]  /*1bf0*/  SEL R14, R14, RZ, P4 ;  /* 0x000000ff0e0e7207 */ /* 0x000fe40002000000 */
[----:B0-----:R-:W-:-:S03]  /*1c00*/  FSETP.GT.AND P6, PT, R42, 8.50705917302346158658e+37, PT ;  /* 0x7e8000002a00780b */ /* 0x001fc60003fc4000 */
[----:B--2---:R-:W-:Y:S01]  /*1c10*/  FADD R12, R14, 9.9999997473787516356e-06 ;  /* 0x3727c5ac0e0c7421 */ /* 0x004fe20000000000 */
[----:B------:R-:W-:Y:S02]  /*1c20*/  FSETP.GEU.AND P0, PT, R42, 1.175494350822287508e-38, PT ;  /* 0x008000002a00780b */ /* 0x000fe40003f0e000 */
[----:B------:R-:W-:Y:S02]  /*1c30*/  FSEL R43, R7, 1, P6 ;  /* 0x3f800000072b7808 */ /* 0x000fe40003000000 */
[----:B-----5:R-:W-:Y:S01]  /*1c40*/  FSETP.GT.AND P2, PT, R32, 8.50705917302346158658e+37, PT ;  /* 0x7e8000002000780b */ /* 0x020fe20003f44000 */
[----:B------:R-:W0:Y:S01]  /*1c50*/  MUFU.SQRT R33, R12 ;  /* 0x0000000c00217308 */ /* 0x000e220000002000 */
[----:B------:R-:W-:-:S03]  /*1c60*/  SEL R15, R15, RZ, P4 ;  /* 0x000000ff0f0f7207 */ /* 0x000fc60002000000 */
[----:B------:R-:W-:Y:S01]  /*1c70*/  @P6 FMUL R42, R42, 0.25 ;  /* 0x3e8000002a2a6820 */ /* 0x000fe20000400000 */
[----:B------:R-:W-:Y:S01]  /*1c80*/  FSETP.GEU.AND P6, PT, R32, 1.175494350822287508e-38, PT ;  /* 0x008000002000780b */ /* 0x000fe20003fce000 */
[----:B------:R-:W-:Y:S01]  /*1c90*/  FADD R15, R15, 9.9999997473787516356e-06 ;  /* 0x3727c5ac0f0f7421 */ /* 0x000fe20000000000 */
[----:B------:R-:W-:-:S03]  /*1ca0*/  FSEL R13, R7, 1, P2 ;  /* 0x3f800000070d7808 */ /* 0x000fc60001000000 */
[----:B------:R-:W2:Y:S02]  /*1cb0*/  MUFU.SQRT R35, R15 ;  /* 0x0000000f00237308 */ /* 0x000ea40000002000 */
[----:B------:R-:W-:Y:S01]  /*1cc0*/  @P2 FMUL R32, R32, 0.25 ;  /* 0x3e80000020202820 */ /* 0x000fe20000400000 */
[----:B------:R-:W-:-:S05]  /*1cd0*/  @!P0 FMUL R42, R42, 16777216 ;  /* 0x4b8000002a2a8820 */ /* 0x000fca0000400000 */
[----:B------:R-:W-:Y:S01]  /*1ce0*/  @!P6 FMUL R32, R32, 16777216 ;  /* 0x4b8000002020e820 */ /* 0x000fe20000400000 */
[----:B------:R-:W-:Y:S01]  /*1cf0*/  @!P6 FMUL R13, R13, 16777216 ;  /* 0x4b8000000d0de820 */ /* 0x000fe20000400000 */
[----:B0-----:R-:W-:Y:S01]  /*1d00*/  FSETP.GT.AND P6, PT, R33, 8.50705917302346158658e+37, PT ;  /* 0x7e8000002100780b */ /* 0x001fe20003fc4000 */
[----:B------:R-:W0:Y:S01]  /*1d10*/  MUFU.RCP R42, R42 ;  /* 0x0000002a002a7308 */ /* 0x000e220000001000 */
[----:B------:R-:W-:Y:S01]  /*1d20*/  @!P0 FMUL R43, R43, 16777216 ;  /* 0x4b8000002b2b8820 */ /* 0x000fe20000400000 */
[----:B------:R-:W-:Y:S02]  /*1d30*/  FSETP.GEU.AND P2, PT, R33, 1.175494350822287508e-38, PT ;  /* 0x008000002100780b */ /* 0x000fe40003f4e000 */
[----:B--2---:R-:W-:-:S04]  /*1d40*/  FSETP.GT.AND P0, PT, R35, 8.50705917302346158658e+37, PT ;  /* 0x7e8000002300780b */ /* 0x004fc80003f04000 */
[----:B------:R-:W2:Y:S01]  /*1d50*/  MUFU.RCP R32, R32 ;  /* 0x0000002000207308 */ /* 0x000ea20000001000 */
[----:B------:R-:W-:Y:S02]  /*1d60*/  FSEL R48, R7, 1, P6 ;  /* 0x3f80000007307808 */ /* 0x000fe40003000000 */
[----:B---3--:R-:W-:Y:S01]  /*1d70*/  SEL R16, R16, RZ, !P3 ;  /* 0x000000ff10107207 */ /* 0x008fe20005800000 */
[----:B------:R-:W-:Y:S01]  /*1d80*/  @P6 FMUL R33, R33, 0.25 ;  /* 0x3e80000021216820 */ /* 0x000fe20000400000 */
[----:B------:R-:W-:-:S03]  /*1d90*/  FSETP.GEU.AND P6, PT, R35, 1.175494350822287508e-38, PT ;  /* 0x008000002300780b */ /* 0x000fc60003fce000 */
[----:B------:R-:W-:Y:S01]  /*1da0*/  FADD R12, R16, 9.9999997473787516356e-06 ;  /* 0x3727c5ac100c7421 */ /* 0x000fe20000000000 */
[----:B0-----:R-:W-:Y:S01]  /*1db0*/  FMUL R14, R42, R43 ;  /* 0x0000002b2a0e7220 */ /* 0x001fe20000400000 */
[----:B------:R-:W-:Y:S01]  /*1dc0*/  @P0 FMUL R35, R35, 0.25 ;  /* 0x3e80000023230820 */ /* 0x000fe20000400000 */
[----:B------:R-:W-:Y:S01]  /*1dd0*/  @!P2 FMUL R33, R33, 16777216 ;  /* 0x4b8000002121a820 */ /* 0x000fe20000400000 */
[----:B------:R0:W-:Y:S01]  /*1de0*/  MUFU.SQRT R61, R12 ;  /* 0x0000000c003d7308 */ /* 0x0001e20000002000 */
[----:B------:R-:W-:Y:S01]  /*1df0*/  FMUL R42, R11, R10 ;  /* 0x0000000a0b2a7220 */ /* 0x000fe20000400000 */
[----:B--2---:R-:W-:Y:S01]  /*1e00*/  FMUL R72, R32, R13 ;  /* 0x0000000d20487220 */ /* 0x004fe20000400000 */
[----:B------:R-:W2:Y:S03]  /*1e10*/  LDC.64 R10, c[0x0][0x320] ;  /* 0x0000c800ff0a7b82 */ /* 0x000ea60000000a00 */
[----:B------:R-:W-:-:S05]  /*1e20*/  @!P6 FMUL R35, R35, 16777216 ;  /* 0x4b8000002323e820 */ /* 0x000fca0000400000 */
[----:B0-----:R-:W0:Y:S01]  /*1e30*/  LDC.64 R12, c[0x0][0x318] ;  /* 0x0000c600ff0c7b82 */ /* 0x001e220000000a00 */
[----:B------:R-:W3:Y:S01]  /*1e40*/  MUFU.RCP R33, R33 ;  /* 0x0000002100217308 */ /* 0x000ee20000001000 */
[----:B------:R-:W-:-:S07]  /*1e50*/  FSEL R52, R7, 1, P0 ;  /* 0x3f80000007347808 */ /* 0x000fce0000000000 */
[----:B------:R-:W5:Y:S01]  /*1e60*/  MUFU.RCP R35, R35 ;  /* 0x0000002300237308 */ /* 0x000f620000001000 */
[----:B------:R-:W-:Y:S01]  /*1e70*/  @!P2 FMUL R48, R48, 16777216 ;  /* 0x4b8000003030a820 */ /* 0x000fe20000400000 */
[----:B------:R-:W-:Y:S01]  /*1e80*/  @!P6 FMUL R52, R52, 16777216 ;  /* 0x4b8000003434e820 */ /* 0x000fe20000400000 */
[----:B------:R-:W-:Y:S01]  /*1e90*/  ISETP.NE.AND P0, PT, R34, RZ, PT ;  /* 0x000000ff2200720c */ /* 0x000fe20003f05270 */
[----:B------:R-:W-:Y:S01]  /*1ea0*/  FMUL R73, R14, R41 ;  /* 0x000000290e497220 */ /* 0x000fe20000400000 */
[----:B---3--:R-:W-:Y:S01]  /*1eb0*/  FMUL R43, R33, R48 ;  /* 0x00000030212b7220 */ /* 0x008fe20000400000 */
[----:B------:R-:W-:-:S03]  /*1ec0*/  CS2R R14, SRZ ;  /* 0x00000000000e7805 */ /* 0x000fc6000001ff00 */
[----:B------:R-:W-:Y:S01]  /*1ed0*/  FMUL R65, R43, R8 ;  /* 0x000000082b417220 */ /* 0x000fe20000400000 */
[----:B------:R-:W-:Y:S01]  /*1ee0*/  CS2R R8, SRZ ;  /* 0x0000000000087805 */ /* 0x000fe2000001ff00 */
[----:B-----5:R-:W-:Y:S01]  /*1ef0*/  FMUL R71, R35, R52 ;  /* 0x0000003423477220 */ /* 0x020fe20000400000 */
[----:B0-----:R-:W-:Y:S01]  /*1f00*/  IMAD.WIDE R32, R2, 0x4, R12 ;  /* 0x0000000402207825 */ /* 0x001fe200078e020c */
[----:B------:R-:W-:-:S03]  /*1f10*/  CS2R R12, SRZ ;  /* 0x00000000000c7805 */ /* 0x000fc6000001ff00 */
[C---:B--2---:R-:W-:Y:S01]  /*1f20*/  IMAD.WIDE R34, R2.reuse, 0x4, R10 ;  /* 0x0000000402227825 */ /* 0x044fe200078e020a */
[----:B------:R-:W-:Y:S02]  /*1f30*/  CS2R R10, SRZ ;  /* 0x00000000000a7805 */ /* 0x000fe4000001ff00 */
[----:B------:R0:W2:Y:S04]  /*1f40*/  @!P5 LDG.E.EL.128 R12, desc[UR4][R32.64+-0x300] ;  /* 0xfffd0004200cd981 */ /* 0x0000a8000c2e1d00 */
[----:B------:R3:W5:Y:S01]  /*1f50*/  @!P5 LDG.E.EL.128 R8, desc[UR4][R34.64+-0x300] ;  /* 0xfffd00042208d981 */ /* 0x000762000c2e1d00 */
[----:B0-----:R-:W0:Y:S01]  /*1f60*/  LDC.64 R32, c[0x0][0x2c8] ;  /* 0x0000b200ff207b82 */ /* 0x001e220000000a00 */
[----:B---3--:R-:W-:Y:S01]  /*1f70*/  CS2R R34, SRZ ;  /* 0x0000000000227805 */ /* 0x008fe2000001ff00 */
[----:B-1----:R-:W-:-:S04]  /*1f80*/  IMAD.WIDE R54, R2, 0x4, R54 ;  /* 0x0000000402367825 */ /* 0x002fc800078e0236 */
[----:B------:R-:W-:Y:S01]  /*1f90*/  FMUL R72, R72, R49 ;  /* 0x0000003148487220 */ /* 0x000fe20000400000 */
[----:B------:R-:W-:Y:S02]  /*1fa0*/  CS2R R48, SRZ ;  /* 0x0000000000307805 */ /* 0x000fe4000001ff00 */
[----:B------:R-:W-:Y:S01]  /*1fb0*/  CS2R R52, SRZ ;  /* 0x0000000000347805 */ /* 0x000fe2000001ff00 */
[----:B------:R-:W-:Y:S01]  /*1fc0*/  IMAD.WIDE R74, R2, 0x4, R74 ;  /* 0x00000004024a7825 */ /* 0x000fe200078e024a */
[----:B--2---:R-:W-:Y:S02]  /*1fd0*/  SEL R41, R14, RZ, !P5 ;  /* 0x000000ff0e297207 */ /* 0x004fe40006800000 */
[----:B------:R-:W-:Y:S02]  /*1fe0*/  SEL R13, R13, RZ, !P5 ;  /* 0x000000ff0d0d7207 */ /* 0x000fe40006800000 */
[----:B-----5:R-:W-:Y:S02]  /*1ff0*/  SEL R14, R9, RZ, !P5 ;  /* 0x000000ff090e7207 */ /* 0x020fe40006800000 */
[----:B------:R-:W-:-:S03]  /*2000*/  SEL R8, R8, RZ, !P5 ;  /* 0x000000ff08087207 */ /* 0x000fc60006800000 */
[----:B------:R-:W-:Y:S01]  /*2010*/  FFMA R9, R13, R50, R14 ;  /* 0x000000320d097223 */ /* 0x000fe2000000000e */
[----:B------:R-:W-:-:S05]  /*2020*/  SEL R13, R12, RZ, !P5 ;  /* 0x000000ff0c0d7207 */ /* 0x000fca0006800000 */
[----:B------:R-:W-:Y:S01]  /*2030*/  FFMA R8, R13, R40, R8 ;  /* 0x000000280d087223 */ /* 0x000fe20000000008 */
[----:B0-----:R-:W-:Y:S01]  /*2040*/  IMAD.WIDE R12, R2, 0x4, R32 ;  /* 0x00000004020c7825 */ /* 0x001fe200078e0220 */
[----:B------:R-:W-:-:S06]  /*2050*/  CS2R R32, SRZ ;  /* 0x0000000000207805 */ /* 0x000fcc000001ff00 */
[----:B------:R0:W2:Y:S02]  /*2060*/  @!P3 LDG.E.EL.128 R32, desc[UR4][R12.64+-0x200] ;  /* 0xfffe00040c20b981 */ /* 0x0000a4000c2e1d00 */
[----:B0-----:R-:W0:Y:S01]  /*2070*/  LDC.64 R12, c[0x0][0x348] ;  /* 0x0000d200ff0c7b82 */ /* 0x001e220000000a00 */
[----:B------:R-:W-:-:S05]  /*2080*/  SEL R10, R10, RZ, !P5 ;  /* 0x000000ff0a0a7207 */ /* 0x000fca0006800000 */
[----:B------:R-:W-:Y:S01]  /*2090*/  FFMA R10, R41, R42, R10 ;  /* 0x0000002a290a7223 */ /* 0x000fe2000000000a */
[----:B------:R-:W-:Y:S02]  /*20a0*/  CS2R R40, SRZ ;  /* 0x0000000000287805 */ /* 0x000fe4000001ff00 */
[----:B------:R-:W-:Y:S02]  /*20b0*/  CS2R R42, SRZ ;  /* 0x00000000002a7805 */ /* 0x000fe4000001ff00 */
[----:B------:R-:W-:-:S04]  /*20c0*/  CS2R R50, SRZ ;  /* 0x0000000000327805 */ /* 0x000fc8000001ff00 */
[----:B------:R1:W3:Y:S04]  /*20d0*/  @!P3 LDG.E.EL.128 R40, desc[UR4][R54.64+-0x200] ;  /* 0xfffe00043628b981 */ /* 0x0002e8000c2e1d00 */
[----:B------:R-:W5:Y:S01]  /*20e0*/  @P4 LDG.E.EL.128 R48, desc[UR4][R74.64+-0x380] ;  /* 0xfffc80044a304981 */ /* 0x000f62000c2e1d00 */
[----:B-1----:R-:W-:Y:S01]  /*20f0*/  CS2R R54, SRZ ;  /* 0x0000000000367805 */ /* 0x002fe2000001ff00 */
[----:B0-----:R-:W-:-:S05]  /*2100*/  IMAD.WIDE R12, R2, 0x4, R12 ;  /* 0x00000004020c7825 */ /* 0x001fca00078e020c */
[----:B------:R-:W2:Y:S01]  /*2110*/  @P4 LDG.E.EL.128 R52, desc[UR4][R12.64+-0x380] ;  /* 0xfffc80040c344981 */ /* 0x000ea2000c2e1d00 */
[----:B------:R-:W-:Y:S01]  /*2120*/  FSETP.GT.AND P2, PT, R61, 8.50705917302346158658e+37, PT ;  /* 0x7e8000003d00780b */ /* 0x000fe20003f44000 */
[----:B------:R-:W-:Y:S01]  /*2130*/  FMUL R71, R71, R64 ;  /* 0x0000004047477220 */ /* 0x000fe20000400000 */
[----:B------:R-:W-:Y:S02]  /*2140*/  FSETP.GEU.AND P6, PT, R61, 1.175494350822287508e-38, PT ;  /* 0x008000003d00780b */ /* 0x000fe40003fce000 */
[----:B------:R-:W-:-:S09]  /*2150*/  FSEL R16, R7, 1, P2 ;  /* 0x3f80000007107808 */ /* 0x000fd20001000000 */
[----:B------:R-:W-:Y:S01]  /*2160*/  @P2 FMUL R61, R61, 0.25 ;  /* 0x3e8000003d3d2820 */ /* 0x000fe20000400000 */
[----:B------:R-:W-:Y:S02]  /*2170*/  ISETP.GE.AND P2, PT, R2, 0x20, PT ;  /* 0x000000200200780c */ /* 0x000fe40003f46270 */
[----:B-----5:R-:W-:Y:S02]  /*2180*/  SEL R77, R50, RZ, P4 ;  /* 0x000000ff324d7207 */ /* 0x020fe40002000000 */
[----:B------:R-:W-:Y:S02]  /*2190*/  SEL R49, R49, RZ, P4 ;  /* 0x000000ff31317207 */ /* 0x000fe40002000000 */
[----:B--2---:R-:W-:Y:S02]  /*21a0*/  SEL R54, R54, RZ, P4 ;  /* 0x000000ff36367207 */ /* 0x004fe40002000000 */
[----:B------:R-:W-:-:S03]  /*21b0*/  SEL R12, R53, RZ, P4 ;  /* 0x000000ff350c7207 */ /* 0x000fc60002000000 */
[----:B------:R-:W-:Y:S02]  /*21c0*/  FFMA R65, R77, R65, R54 ;  /* 0x000000414d417223 */ /* 0x000fe40000000036 */
[----:B------:R-:W-:Y:S01]  /*21d0*/  FFMA R73, R49, R73, R12 ;  /* 0x0000004931497223 */ /* 0x000fe2000000000c */
[----:B------:R-:W0:Y:S08]  /*21e0*/  LDC.64 R76, c[0x0][0x228] ;  /* 0x00008a00ff4c7b82 */ /* 0x000e300000000a00 */
[----:B------:R-:W1:Y:S01]  /*21f0*/  LDC.64 R12, c[0x0][0x230] ;  /* 0x00008c00ff0c7b82 */ /* 0x000e620000000a00 */
[----:B------:R-:W-:-:S02]  /*2200*/  SEL R51, R51, RZ, P4 ;  /* 0x000000ff33337207 */ /* 0x000fc40002000000 */
[----:B------:R-:W-:Y:S02]  /*2210*/  SEL R14, R55, RZ, P4 ;  /* 0x000000ff370e7207 */ /* 0x000fe40002000000 */
[----:B------:R-:W-:-:S03]  /*2220*/  SEL R48, R48, RZ, P4 ;  /* 0x000000ff30307207 */ /* 0x000fc60002000000 */
[----:B------:R-:W-:Y:S01]  /*2230*/  FFMA R71, R51, R71, R14 ;  /* 0x0000004733477223 */ /* 0x000fe2000000000e */
[----:B------:R-:W-:Y:S02]  /*2240*/  SEL R51, R52, RZ, P4 ;  /* 0x000000ff34337207 */ /* 0x000fe40002000000 */
[----:B------:R-:W-:Y:S02]  /*2250*/  CS2R R52, SRZ ;  /* 0x0000000000347805 */ /* 0x000fe4000001ff00 */
[----:B------:R-:W-:Y:S01]  /*2260*/  CS2R R54, SRZ ;  /* 0x0000000000367805 */ /* 0x000fe2000001ff00 */
[----:B------:R-:W-:Y:S01]  /*2270*/  FFMA R72, R48, R72, R51 ;  /* 0x0000004830487223 */ /* 0x000fe20000000033 */
[----:B------:R-:W-:Y:S02]  /*2280*/  CS2R R48, SRZ ;  /* 0x0000000000307805 */ /* 0x000fe4000001ff00 */
[----:B------:R-:W-:Y:S01]  /*2290*/  CS2R R50, SRZ ;  /* 0x0000000000327805 */ /* 0x000fe2000001ff00 */
[----:B0-----:R-:W-:-:S05]  /*22a0*/  IMAD.WIDE R76, R2, 0x4, R76 ;  /* 0x00000004024c7825 */ /* 0x001fca00078e024c */
[----:B------:R0:W2:Y:S01]  /*22b0*/  @!P2 LDG.E.EL.128 R48, desc[UR4][R76.64] ;  /* 0x000000044c30a981 */ /* 0x0000a2000c2e1d00 */
[----:B-1----:R-:W-:-:S05]  /*22c0*/  IMAD.WIDE R12, R2, 0x4, R12 ;  /* 0x00000004020c7825 */ /* 0x002fca00078e020c */
[----:B------:R1:W5:Y:S01]  /*22d0*/  @!P2 LDG.E.EL.128 R52, desc[UR4][R12.64] ;  /* 0x000000040c34a981 */ /* 0x000362000c2e1d00 */
[----:B0-----:R-:W0:Y:S08]  /*22e0*/  LDC.64 R76, c[0x0][0x278] ;  /* 0x00009e00ff4c7b82 */ /* 0x001e300000000a00 */
[----:B-1----:R-:W1:Y:S01]  /*22f0*/  LDC.64 R12, c[0x0][0x280] ;  /* 0x0000a000ff0c7b82 */ /* 0x002e620000000a00 */
[----:B0-----:R-:W-:-:S04]  /*2300*/  IMAD.WIDE R76, R2, 0x4, R76 ;  /* 0x00000004024c7825 */ /* 0x001fc800078e024c */
[----:B-1----:R-:W-:Y:S01]  /*2310*/  IMAD.WIDE R12, R2, 0x4, R12 ;  /* 0x00000004020c7825 */ /* 0x002fe200078e020c */
[----:B--2---:R-:W-:Y:S02]  /*2320*/  SEL R14, R49, RZ, !P2 ;  /* 0x000000ff310e7207 */ /* 0x004fe40005000000 */
[----:B------:R-:W-:Y:S02]  /*2330*/  SEL R49, R48, RZ, !P2 ;  /* 0x000000ff30317207 */ /* 0x000fe40005000000 */
[----:B-----5:R-:W-:Y:S02]  /*2340*/  SEL R53, R53, RZ, !P2 ;  /* 0x000000ff35357207 */ /* 0x020fe40005000000 */
[----:B------:R-:W-:Y:S02]  /*2350*/  SEL R52, R52, RZ, !P2 ;  /* 0x000000ff34347207 */ /* 0x000fe40005000000 */
[----:B------:R-:W-:Y:S01]  /*2360*/  SEL R55, R55, RZ, !P2 ;  /* 0x000000ff37377207 */ /* 0x000fe20005000000 */
[----:B------:R-:W-:Y:S01]  /*2370*/  FFMA R67, R14, R67, R53 ;  /* 0x000000430e437223 */ /* 0x000fe20000000035 */
[----:B------:R-:W-:Y:S01]  /*2380*/  SEL R14, R51, RZ, !P2 ;  /* 0x000000ff330e7207 */ /* 0x000fe20005000000 */
[----:B------:R-:W-:Y:S01]  /*2390*/  FFMA R68, R49, R68, R52 ;  /* 0x0000004431447223 */ /* 0x000fe20000000034 */
[----:B------:R-:W-:-:S02]  /*23a0*/  SEL R49, R50, RZ, !P2 ;  /* 0x000000ff32317207 */ /* 0x000fc40005000000 */
[----:B------:R-:W-:Y:S01]  /*23b0*/  SEL R54, R54, RZ, !P2 ;  /* 0x000000ff36367207 */ /* 0x000fe20005000000 */
[----:B------:R-:W-:Y:S01]  /*23c0*/  FFMA R69, R14, R69, R55 ;  /* 0x000000450e457223 */ /* 0x000fe20000000037 */
[----:B------:R-:W-:Y:S02]  /*23d0*/  CS2R R50, SRZ ;  /* 0x0000000000327805 */ /* 0x000fe4000001ff00 */
[----:B------:R-:W-:Y:S01]  /*23e0*/  CS2R R52, SRZ ;  /* 0x0000000000347805 */ /* 0x000fe2000001ff00 */
[----:B------:R-:W-:Y:S01]  /*23f0*/  FFMA R70, R49, R70, R54 ;  /* 0x0000004631467223 */ /* 0x000fe20000000036 */
[----:B------:R-:W-:Y:S02]  /*2400*/  CS2R R48, SRZ ;  /* 0x0000000000307805 */ /* 0x000fe4000001ff00 */
[----:B------:R-:W-:-:S04]  /*2410*/  CS2R R54, SRZ ;  /* 0x0000000000367805 */ /* 0x000fc8000001ff00 */
[----:B------:R0:W2:Y:S04]  /*2420*/  @!P1 LDG.E.EL.128 R48, desc[UR4][R76.64+-0x100] ;  /* 0xffff00044c309981 */ /* 0x0000a8000c2e1d00 */
[----:B------:R1:W5:Y:S01]  /*2430*/  @!P1 LDG.E.EL.128 R52, desc[UR4][R12.64+-0x100] ;  /* 0xffff00040c349981 */ /* 0x000362000c2e1d00 */
[----:B0-----:R-:W0:Y:S08]  /*2440*/  LDC.64 R76, c[0x0][0x250] ;  /* 0x00009400ff4c7b82 */ /* 0x001e300000000a00 */
[----:B-1----:R-:W1:Y:S01]  /*2450*/  LDC.64 R12, c[0x0][0x258] ;  /* 0x00009600ff0c7b82 */ /* 0x002e620000000a00 */
[----:B0-----:R-:W-:-:S04]  /*2460*/  IMAD.WIDE R76, R2, 0x4, R76 ;  /* 0x00000004024c7825 */ /* 0x001fc800078e024c */
[----:B-1----:R-:W-:Y:S01]  /*2470*/  IMAD.WIDE R12, R2, 0x4, R12 ;  /* 0x00000004020c7825 */ /* 0x002fe200078e020c */
[----:B--2---:R-:W-:Y:S02]  /*2480*/  SEL R49, R49, RZ, !P1 ;  /* 0x000000ff31317207 */ /* 0x004fe40004800000 */
[----:B-----5:R-:W-:Y:S02]  /*2490*/  SEL R14, R53, RZ, !P1 ;  /* 0x000000ff350e7207 */ /* 0x020fe40004800000 */
[----:B------:R-:W-:-:S03]  /*24a0*/  SEL R48, R48, RZ, !P1 ;  /* 0x000000ff30307207 */ /* 0x000fc60004800000 */
[----:B------:R-:W-:Y:S01]  /*24b0*/  FFMA R66, R49, R66, R14 ;  /* 0x0000004231427223 */ /* 0x000fe2000000000e */
[----:B------:R-:W-:Y:S02]  /*24c0*/  SEL R49, R52, RZ, !P1 ;  /* 0x000000ff34317207 */ /* 0x000fe40004800000 */
[----:B------:R-:W-:Y:S02]  /*24d0*/  SEL R51, R51, RZ, !P1 ;  /* 0x000000ff33337207 */ /* 0x000fe40004800000 */
[----:B------:R-:W-:Y:S01]  /*24e0*/  SEL R14, R55, RZ, !P1 ;  /* 0x000000ff370e7207 */ /* 0x000fe20004800000 */
[----:B------:R-:W-:Y:S01]  /*24f0*/  FFMA R63, R48, R63, R49 ;  /* 0x0000003f303f7223 */ /* 0x000fe20000000031 */
[----:B------:R-:W-:Y:S02]  /*2500*/  SEL R49, R50, RZ, !P1 ;  /* 0x000000ff32317207 */ /* 0x000fe40004800000 */
[----:B------:R-:W-:Y:S01]  /*2510*/  SEL R54, R54, RZ, !P1 ;  /* 0x000000ff36367207 */ /* 0x000fe20004800000 */
[----:B------:R-:W-:Y:S01]  /*2520*/  FFMA R14, R51, R62, R14 ;  /* 0x0000003e330e7223 */ /* 0x000fe2000000000e */
[----:B------:R-:W-:-:S02]  /*2530*/  CS2R R50, SRZ ;  /* 0x0000000000327805 */ /* 0x000fc4000001ff00 */
[----:B------:R-:W-:Y:S01]  /*2540*/  CS2R R52, SRZ ;  /* 0x0000000000347805 */ /* 0x000fe2000001ff00 */
[----:B------:R-:W-:Y:S01]  /*2550*/  FFMA R60, R49, R60, R54 ;  /* 0x0000003c313c7223 */ /* 0x000fe20000000036 */
[----:B------:R-:W-:Y:S02]  /*2560*/  CS2R R48, SRZ ;  /* 0x0000000000307805 */ /* 0x000fe4000001ff00 */
[----:B------:R-:W-:-:S04]  /*2570*/  CS2R R54, SRZ ;  /* 0x0000000000367805 */ /* 0x000fc8000001ff00 */
[----:B------:R-:W2:Y:S04]  /*2580*/  @!P0 LDG.E.EL.128 R48, desc[UR4][R76.64+-0x80] ;  /* 0xffff80044c308981 */ /* 0x000ea8000c2e1d00 */
[----:B------:R0:W5:Y:S01]  /*2590*/  @!P0 LDG.E.EL.128 R52, desc[UR4][R12.64+-0x80] ;  /* 0xffff80040c348981 */ /* 0x000162000c2e1d00 */
[----:B------:R-:W-:Y:S01]  /*25a0*/  @!P6 FMUL R61, R61, 16777216 ;  /* 0x4b8000003d3de820 */ /* 0x000fe20000400000 */
[----:B------:R-:W-:Y:S01]  /*25b0*/  @!P6 FMUL R16, R16, 16777216 ;  /* 0x4b8000001010e820 */ /* 0x000fe20000400000 */
[----:B------:R-:W-:Y:S02]  /*25c0*/  SEL R15, R15, RZ, !P5 ;  /* 0x000000ff0f0f7207 */ /* 0x000fe40006800000 */
[----:B0-----:R-:W-:-:S05]  /*25d0*/  SEL R12, R11, RZ, !P5 ;  /* 0x000000ff0b0c7207 */ /* 0x001fca0006800000 */
[----:B------:R-:W-:Y:S01]  /*25e0*/  FFMA R58, R15, R58, R12 ;  /* 0x0000003a0f3a7223 */ /* 0x000fe2000000000c */
[----:B------:R-:W-:Y:S02]  /*25f0*/  P2R R11, PR, RZ, 0x20 ;  /* 0x00000020ff0b7803 */ /* 0x000fe40000000000 */
[----:B------:R-:W-:Y:S02]  /*2600*/  P2R R74, PR, RZ, 0x10 ;  /* 0x00000010ff4a7803 */ /* 0x000fe40000000000 */
[----:B------:R-:W-:Y:S02]  /*2610*/  P2R R62, PR, RZ, 0x2 ;  /* 0x00000002ff3e7803 */ /* 0x000fe40000000000 */
[----:B------:R-:W-:Y:S02]  /*2620*/  P2R R64, PR, RZ, 0x8 ;  /* 0x00000008ff407803 */ /* 0x000fe40000000000 */
[----:B--2---:R-:W-:Y:S02]  /*2630*/  SEL R49, R49, RZ, !P0 ;  /* 0x000000ff31317207 */ /* 0x004fe40004000000 */
[----:B-----5:R-:W-:-:S02]  /*2640*/  SEL R53, R53, RZ, !P0 ;  /* 0x000000ff35357207 */ /* 0x020fc40004000000 */
[----:B------:R-:W-:-:S03]  /*2650*/  SEL R48, R48, RZ, !P0 ;  /* 0x000000ff30307207 */ /* 0x000fc60004000000 */
[----:B------:R-:W-:Y:S01]  /*2660*/  FFMA R56, R49, R56, R53 ;  /* 0x0000003831387223 */ /* 0x000fe20000000035 */
[----:B------:R-:W-:Y:S02]  /*2670*/  SEL R49, R52, RZ, !P0 ;  /* 0x000000ff34317207 */ /* 0x000fe40004000000 */
[----:B------:R-:W-:-:S03]  /*2680*/  SEL R54, R54, RZ, !P0 ;  /* 0x000000ff36367207 */ /* 0x000fc60004000000 */
[----:B------:R-:W-:Y:S01]  /*2690*/  FFMA R57, R48, R57, R49 ;  /* 0x0000003930397223 */ /* 0x000fe20000000031 */
[----:B------:R-:W-:-:S05]  /*26a0*/  SEL R49, R50, RZ, !P0 ;  /* 0x000000ff32317207 */ /* 0x000fca0004000000 */
[----:B------:R-:W-:-:S05]  /*26b0*/  FFMA R20, R49, R20, R54 ;  /* 0x0000001431147223 */ /* 0x000fca0000000036 */
[----:B------:R-:W-:-:S04]  /*26c0*/  FSETP.GTU.AND P6, PT, R20, RZ, PT ;  /* 0x000000ff1400720b */ /* 0x000fc80003fcc000 */
[----:B------:R-:W-:Y:S02]  /*26d0*/  FSEL R20, R20, RZ, P6 ;  /* 0x000000ff14147208 */ /* 0x000fe40003000000 */
[----:B------:R-:W-:-:S04]  /*26e0*/  FSETP.GTU.AND P6, PT, R57, RZ, PT ;  /* 0x000000ff3900720b */ /* 0x000fc80003fcc000 */
[----:B------:R-:W-:Y:S02]  /*26f0*/  FSEL R52, R57, RZ, P6 ;  /* 0x000000ff39347208 */ /* 0x000fe40003000000 */
[C---:B------:R-:W-:Y:S01]  /*2700*/  FSETP.GTU.AND P6, PT, R56.reuse, RZ, PT ;  /* 0x000000ff3800720b */ /* 0x040fe20003fcc000 */
[----:B------:R-:W0:Y:S01]  /*2710*/  MUFU.RCP R49, R61 ;  /* 0x0000003d00317308 */ /* 0x000e220000001000 */
[----:B------:R-:W-:Y:S02]  /*2720*/  SEL R51, R51, RZ, !P0 ;  /* 0x000000ff33337207 */ /* 0x000fe40004000000 */
[----:B------:R-:W-:Y:S02]  /*2730*/  FSEL R53, R56, RZ, P6 ;  /* 0x000000ff38357208 */ /* 0x000fe40003000000 */
[----:B------:R-:W-:Y:S02]  /*2740*/  SEL R48, R55, RZ, !P0 ;  /* 0x000000ff37307207 */ /* 0x000fe40004000000 */
[----:B------:R-:W-:-:S03]  /*2750*/  FSETP.GEU.AND P6, PT, R52, 6, PT ;  /* 0x40c000003400780b */ /* 0x000fc60003fce000 */
[----:B------:R-:W-:Y:S01]  /*2760*/  FFMA R48, R51, R24, R48 ;  /* 0x0000001833307223 */ /* 0x000fe20000000030 */
[----:B------:R-:W-:Y:S02]  /*2770*/  SEL R12, RZ, 0x1, P6 ;  /* 0x00000001ff0c7807 */ /* 0x000fe40003000000 */
[----:B------:R-:W-:-:S04]  /*2780*/  FSETP.GEU.AND P6, PT, R53, 6, PT ;  /* 0x40c000003500780b */ /* 0x000fc80003fce000 */
[----:B------:R-:W-:Y:S02]  /*2790*/  SEL R13, RZ, 0x1fffe, P6 ;  /* 0x0001fffeff0d7807 */ /* 0x000fe40003000000 */
[----:B------:R-:W-:Y:S01]  /*27a0*/  FSETP.GTU.AND P6, PT, R48, RZ, PT ;  /* 0x000000ff3000720b */ /* 0x000fe20003fcc000 */
[----:B0-----:R-:W-:-:S03]  /*27b0*/  FMUL R49, R49, R16 ;  /* 0x0000001031317220 */ /* 0x001fc60000400000 */
[----:B------:R-:W-:Y:S02]  /*27c0*/  FSEL R16, R48, RZ, P6 ;  /* 0x000000ff30107208 */ /* 0x000fe40003000000 */
[----:B------:R-:W-:Y:S01]  /*27d0*/  FSETP.GEU.AND P6, PT, R20, 6, PT ;  /* 0x40c000001400780b */ /* 0x000fe20003fce000 */
[----:B------:R-:W-:-:S03]  /*27e0*/  IMAD.IADD R15, R12, 0x1, R13 ;  /* 0x000000010c0f7824 */ /* 0x000fc600078e020d */
[----:B------:R-:W-:Y:S02]  /*27f0*/  SEL R12, RZ, 0x4, P6 ;  /* 0x00000004ff0c7807 */ /* 0x000fe40003000000 */
[----:B------:R-:W-:-:S04]  /*2800*/  FSETP.GEU.AND P6, PT, R16, 6, PT ;  /* 0x40c000001000780b */ /* 0x000fc80003fce000 */
[----:B------:R-:W-:Y:S02]  /*2810*/  SEL R13, RZ, 0x7fff8, P6 ;  /* 0x0007fff8ff0d7807 */ /* 0x000fe40003000000 */
[----:B------:R-:W-:-:S04]  /*2820*/  FSETP.GTU.AND P6, PT, R60, RZ, PT ;  /* 0x000000ff3c00720b */ /* 0x000fc80003fcc000 */
[----:B------:R-:W-:Y:S02]  /*2830*/  FSEL R55, R60, RZ, P6 ;  /* 0x000000ff3c377208 */ /* 0x000fe40003000000 */
[----:B------:R-:W-:-:S04]  /*2840*/  FSETP.GTU.AND P6, PT, R63, RZ, PT ;  /* 0x000000ff3f00720b */ /* 0x000fc80003fcc000 */
[----:B------:R-:W-:Y:S02]  /*2850*/  FSEL R63, R63, RZ, P6 ;  /* 0x000000ff3f3f7208 */ /* 0x000fe40003000000 */
[C---:B------:R-:W-:Y:S02]  /*2860*/  FSETP.GTU.AND P6, PT, R66.reuse, RZ, PT ;  /* 0x000000ff4200720b */ /* 0x040fe40003fcc000 */
[----:B------:R-:W-:Y:S02]  /*2870*/  LOP3.LUT R15, R15, 0x3, RZ, 0xc0, !PT ;  /* 0x000000030f0f7812 */ /* 0x000fe400078ec0ff */
[----:B------:R-:W-:Y:S02]  /*2880*/  FSEL R66, R66, RZ, P6 ;  /* 0x000000ff42427208 */ /* 0x000fe40003000000 */
[----:B------:R-:W-:Y:S02]  /*2890*/  FSETP.GEU.AND P6, PT, R63, 6, PT ;  /* 0x40c000003f00780b */ /* 0x000fe40003fce000 */
[----:B------:R-:W-:-:S02]  /*28a0*/  IADD3 R12, R15, R13, R12 ;  /* 0x0000000d0f0c7210 */ /* 0x000fc40007ffe00c */
[----:B------:R-:W-:Y:S02]  /*28b0*/  SEL R13, RZ, 0x1, P6 ;  /* 0x00000001ff0d7807 */ /* 0x000fe40003000000 */
[----:B------:R-:W-:-:S04]  /*28c0*/  FSETP.GEU.AND P6, PT, R66, 6, PT ;  /* 0x40c000004200780b */ /* 0x000fc80003fce000 */
[----:B------:R-:W-:Y:S02]  /*28d0*/  SEL R48, RZ, 0x1fffe, P6 ;  /* 0x0001fffeff307807 */ /* 0x000fe40003000000 */
[----:B------:R-:W-:-:S04]  /*28e0*/  FSETP.GTU.AND P6, PT, R14, RZ, PT ;  /* 0x000000ff0e00720b */ /* 0x000fc80003fcc000 */
[----:B------:R-:W-:Y:S02]  /*28f0*/  FSEL R57, R14, RZ, P6 ;  /* 0x000000ff0e397208 */ /* 0x000fe40003000000 */
[----:B------:R-:W-:Y:S01]  /*2900*/  FSETP.GEU.AND P6, PT, R55, 6, PT ;  /* 0x40c000003700780b */ /* 0x000fe20003fce000 */
[----:B------:R-:W-:-:S03]  /*2910*/  IMAD.IADD R48, R13, 0x1, R48 ;  /* 0x000000010d307824 */ /* 0x000fc600078e0230 */
[----:B------:R-:W-:Y:S02]  /*2920*/  SEL R13, RZ, 0x4, P6 ;  /* 0x00000004ff0d7807 */ /* 0x000fe40003000000 */
[----:B------:R-:W-:Y:S02]  /*2930*/  FSETP.GEU.AND P6, PT, R57, 6, PT ;  /* 0x40c000003900780b */ /* 0x000fe40003fce000 */
[----:B------:R-:W-:Y:S02]  /*2940*/  LOP3.LUT R48, R48, 0x3, RZ, 0xc0, !PT ;  /* 0x0000000330307812 */ /* 0x000fe400078ec0ff */
[----:B------:R-:W-:Y:S02]  /*2950*/  SEL R14, RZ, 0x7fff8, P6 ;  /* 0x0007fff8ff0e7807 */ /* 0x000fe40003000000 */
[----:B------:R-:W-:Y:S01]  /*2960*/  FSETP.GTU.AND P6, PT, R70, RZ, PT ;  /* 0x000000ff4600720b */ /* 0x000fe20003fcc000 */
[----:B------:R-:W-:Y:S01]  /*2970*/  IMAD.SHL.U32 R12, R12, 0x100, RZ ;  /* 0x000001000c0c7824 */ /* 0x000fe200078e00ff */
[----:B------:R-:W-:-:S02]  /*2980*/  IADD3 R13, R48, R14, R13 ;  /* 0x0000000e300d7210 */ /* 0x000fc40007ffe00d */
[----:B------:R-:W-:Y:S02]  /*2990*/  FSEL R14, R70, RZ, P6 ;  /* 0x000000ff460e7208 */ /* 0x000fe40003000000 */
[C---:B------:R-:W-:Y:S02]  /*29a0*/  FSETP.GTU.AND P6, PT, R68.reuse, RZ, PT ;  /* 0x000000ff4400720b */ /* 0x040fe40003fcc000 */
[----:B------:R-:W-:Y:S02]  /*29b0*/  LOP3.LUT R48, R12, 0xf00, RZ, 0xe2, !PT ;  /* 0x00000f000c307812 */ /* 0x000fe400078ee2ff */
[----:B------:R-:W-:Y:S02]  /*29c0*/  FSEL R12, R68, RZ, P6 ;  /* 0x000000ff440c7208 */ /* 0x000fe40003000000 */
[----:B------:R-:W-:Y:S01]  /*29d0*/  FSETP.GTU.AND P6, PT, R67, RZ, PT ;  /* 0x000000ff4300720b */ /* 0x000fe20003fcc000 */
[----:B------:R-:W-:-:S03]  /*29e0*/  IMAD R48, R13, 0x1000, R48 ;  /* 0x000010000d307824 */ /* 0x000fc600078e0230 */
[----:B------:R-:W-:Y:S02]  /*29f0*/  FSEL R13, R67, RZ, P6 ;  /* 0x000000ff430d7208 */ /* 0x000fe40003000000 */
[----:B------:R-:W-:-:S04]  /*2a00*/  FSETP.GEU.AND P6, PT, R12, 6, PT ;  /* 0x40c000000c00780b */ /* 0x000fc80003fce000 */
        /* <DEDUP_REMOVED lines=24> */
[----:B------:R-:W-:-:S04]  /*2b90*/  FSETP.GEU.AND P6, PT, R65, 6, PT ;  /* 0x40c000004100780b */ /* 0x000fc80003fce000 */
[----:B------:R-:W-:Y:S02]  /*2ba0*/  SEL R61, RZ, 0x1fffe, P6 ;  /* 0x0001fffeff3d7807 */ /* 0x000fe40003000000 */
[----:B------:R-:W-:-:S04]  /*2bb0*/  FSETP.GEU.AND P6, PT, R71, 6, PT ;  /* 0x40c000004700780b */ /* 0x000fc80003fce000 */
[----:B------:R-:W-:-:S05]  /*2bc0*/  SEL R56, RZ, 0x1, P6 ;  /* 0x00000001ff387807 */ /* 0x000fca0003000000 */
[----:B------:R-:W-:-:S05]  /*2bd0*/  IMAD.IADD R56, R56, 0x1, R61 ;  /* 0x0000000138387824 */ /* 0x000fca00078e023d */
[----:B------:R-:W-:-:S04]  /*2be0*/  LOP3.LUT R56, R56, 0x3, RZ, 0xc0, !PT ;  /* 0x0000000338387812 */ /* 0x000fc800078ec0ff */
[----:B------:R-:W-:-:S04]  /*2bf0*/  IADD3 R51, R56, R54, R51 ;  /* 0x0000003638337210 */ /* 0x000fc80007ffe033 */
[----:B------:R-:W-:-:S05]  /*2c00*/  LOP3.LUT R51, R51, 0xf, RZ, 0xc0, !PT ;  /* 0x0000000f33337812 */ /* 0x000fca00078ec0ff */
[----:B------:R-:W-:-:S05]  /*2c10*/  IMAD R50, R50, 0x10, R51 ;  /* 0x0000001032327824 */ /* 0x000fca00078e0233 */
[----:B------:R-:W-:-:S05]  /*2c20*/  LOP3.LUT R51, R50, 0xff, RZ, 0xc0, !PT ;  /* 0x000000ff32337812 */ /* 0x000fca00078ec0ff */
[----:B------:R-:W-:-:S05]  /*2c30*/  IMAD.IADD R48, R48, 0x1, R51 ;  /* 0x0000000130307824 */ /* 0x000fca00078e0233 */
[----:B------:R-:W-:-:S04]  /*2c40*/  LOP3.LUT R54, R48, 0xffff, RZ, 0xc0, !PT ;  /* 0x0000ffff30367812 */ /* 0x000fc800078ec0ff */
[----:B------:R-:W-:-:S04]  /*2c50*/  SHF.R.U32.HI R56, RZ, 0x9, R54 ;  /* 0x00000009ff387819 */ /* 0x000fc80000011636 */
[----:B------:R-:W-:-:S04]  /*2c60*/  LOP3.LUT R56, R56, 0x1, RZ, 0xc0, !PT ;  /* 0x0000000138387812 */ /* 0x000fc800078ec0ff */
[----:B------:R-:W-:Y:S02]  /*2c70*/  ISETP.NE.U32.AND P5, PT, R56, 0x1, PT ;  /* 0x000000013800780c */ /* 0x000fe40003fa5070 */
        /* <DEDUP_REMOVED lines=10> */
[----:B------:R-:W-:Y:S02]  /*2d20*/  LOP3.LUT R56, R56, 0x1, RZ, 0xc0, !PT ;  /* 0x0000000138387812 */ /* 0x000fe400078ec0ff */
[----:B------:R-:W-:Y:S02]  /*2d30*/  P2R R70, PR, RZ, 0x20 ;  /* 0x00000020ff467803 */ /* 0x000fe40000000000 */
[----:B------:R-:W-:Y:S02]  /*2d40*/  ISETP.NE.U32.AND P2, PT, R56, 0x1, PT ;  /* 0x000000013800780c */ /* 0x000fe40003f45070 */
[----:B------:R-:W-:Y:S02]  /*2d50*/  SHF.R.U32.HI R56, RZ, 0x1, R54 ;  /* 0x00000001ff387819 */ /* 0x000fe40000011636 */
[----:B------:R-:W-:Y:S02]  /*2d60*/  FSETP.NAN.AND P5, PT, R71, R71, PT ;  /* 0x000000474700720b */ /* 0x000fe40003fa8000 */
[----:B------:R-:W-:-:S02]  /*2d70*/  LOP3.LUT R56, R56, 0x1, RZ, 0xc0, !PT ;  /* 0x0000000138387812 */ /* 0x000fc400078ec0ff */
[----:B------:R-:W-:Y:S02]  /*2d80*/  @P6 FSEL R71, R71, 6, P5 ;  /* 0x40c0000047476808 */ /* 0x000fe40002800000 */
[----:B------:R-:W-:Y:S02]  /*2d90*/  FSETP.GTU.AND P6, PT, R8, RZ, PT ;  /* 0x000000ff0800720b */ /* 0x000fe40003fcc000 */
[----:B------:R-:W-:Y:S02]  /*2da0*/  P2R R24, PR, RZ, 0x1 ;  /* 0x00000001ff187803 */ /* 0x000fe40000000000 */
[----:B------:R-:W-:Y:S02]  /*2db0*/  ISETP.NE.U32.AND P0, PT, R56, 0x1, PT ;  /* 0x000000013800780c */ /* 0x000fe40003f05070 */
[----:B------:R-:W-:-:S04]  /*2dc0*/  FSEL R56, R8, RZ, P6 ;  /* 0x000000ff08387208 */ /* 0x000fc80003000000 */
[C---:B------:R-:W-:Y:S02]  /*2dd0*/  FSETP.GEU.AND P6, PT, R56.reuse, 6, PT ;  /* 0x40c000003800780b */ /* 0x040fe40003fce000 */
[----:B------:R-:W-:Y:S02]  /*2de0*/  P2R R75, PR, RZ, 0x10 ;  /* 0x00000010ff4b7803 */ /* 0x000fe40000000000 */
[----:B------:R-:W-:-:S09]  /*2df0*/  FSETP.NAN.AND P4, PT, R56, R56, PT ;  /* 0x000000383800720b */ /* 0x000fd20003f88000 */
[----:B------:R-:W-:Y:S02]  /*2e00*/  @P6 FSEL R56, R56, 6, P4 ;  /* 0x40c0000038386808 */ /* 0x000fe40002000000 */
[----:B------:R-:W-:-:S04]  /*2e10*/  FSETP.GTU.AND P6, PT, R9, RZ, PT ;  /* 0x000000ff0900720b */ /* 0x000fc80003fcc000 */
[----:B------:R-:W-:-:S04]  /*2e20*/  FSEL R60, R9, RZ, P6 ;  /* 0x000000ff093c7208 */ /* 0x000fc80003000000 */
[C---:B------:R-:W-:Y:S02]  /*2e30*/  FSETP.GEU.AND P6, PT, R60.reuse, 6, PT ;  /* 0x40c000003c00780b */ /* 0x040fe40003fce000 */
[----:B------:R-:W-:-:S11]  /*2e40*/  FSETP.NAN.AND P4, PT, R60, R60, PT ;  /* 0x0000003c3c00720b */ /* 0x000fd60003f88000 */
[----:B------:R-:W-:Y:S02]  /*2e50*/  @P6 FSEL R60, R60, 6, P4 ;  /* 0x40c000003c3c6808 */ /* 0x000fe40002000000 */
[----:B------:R-:W-:-:S04]  /*2e60*/  FSETP.GTU.AND P6, PT, R10, RZ, PT ;  /* 0x000000ff0a00720b */ /* 0x000fc80003fcc000 */
[----:B------:R-:W-:-:S04]  /*2e70*/  FSEL R61, R10, RZ, P6 ;  /* 0x000000ff0a3d7208 */ /* 0x000fc80003000000 */
[C---:B------:R-:W-:Y:S02]  /*2e80*/  FSETP.GEU.AND P6, PT, R61.reuse, 6, PT ;  /* 0x40c000003d00780b */ /* 0x040fe40003fce000 */
[----:B------:R-:W-:-:S11]  /*2e90*/  FSETP.NAN.AND P4, PT, R61, R61, PT ;  /* 0x0000003d3d00720b */ /* 0x000fd60003f88000 */
[----:B------:R-:W-:Y:S02]  /*2ea0*/  @P6 FSEL R61, R61, 6, P4 ;  /* 0x40c000003d3d6808 */ /* 0x000fe40002000000 */
[----:B------:R-:W-:-:S04]  /*2eb0*/  FSETP.GTU.AND P6, PT, R58, RZ, PT ;  /* 0x000000ff3a00720b */ /* 0x000fc80003fcc000 */
[----:B------:R-:W-:Y:S02]  /*2ec0*/  FSEL R58, R58, RZ, P6 ;  /* 0x000000ff3a3a7208 */ /* 0x000fe40003000000 */
[--C-:B------:R-:W-:Y:S02]  /*2ed0*/  SHF.R.U32.HI R48, RZ, 0xf, R54.reuse ;  /* 0x0000000fff307819 */ /* 0x100fe40000011636 */
[----:B------:R-:W-:Y:S02]  /*2ee0*/  FSETP.GEU.AND P6, PT, R58, 6, PT ;  /* 0x40c000003a00780b */ /* 0x000fe40003fce000 */
[----:B------:R-:W-:Y:S02]  /*2ef0*/  LOP3.LUT R48, R48, 0x1, RZ, 0xc0, !PT ;  /* 0x0000000130307812 */ /* 0x000fe400078ec0ff */
[----:B------:R-:W-:Y:S02]  /*2f00*/  SHF.R.U32.HI R50, RZ, 0xe, R54 ;  /* 0x0000000eff327819 */ /* 0x000fe40000011636 */
[----:B------:R-:W-:-:S02]  /*2f10*/  FSETP.NAN.AND P5, PT, R58, R58, PT ;  /* 0x0000003a3a00720b */ /* 0x000fc40003fa8000 */
[----:B------:R-:W-:Y:S02]  /*2f20*/  ISETP.NE.U32.AND P4, PT, R48, 0x1, PT ;  /* 0x000000013000780c */ /* 0x000fe40003f85070 */
[----:B------:R-:W-:-:S03]  /*2f30*/  LOP3.LUT R50, R50, 0x1, RZ, 0xc0, !PT ;  /* 0x0000000132327812 */ /* 0x000fc600078ec0ff */
[----:B------:R-:W-:Y:S02]  /*2f40*/  @P6 FSEL R58, R58, 6, P5 ;  /* 0x40c000003a3a6808 */ /* 0x000fe40002800000 */
[----:B------:R-:W-:Y:S02]  /*2f50*/  ISETP.NE.U32.AND P5, PT, R50, 0x1, PT ;  /* 0x000000013200780c */ /* 0x000fe40003fa5070 */
[--C-:B------:R-:W-:Y:S02]  /*2f60*/  SHF.R.U32.HI R51, RZ, 0xd, R54.reuse ;  /* 0x0000000dff337819 */ /* 0x100fe40000011636 */
[----:B------:R-:W-:Y:S02]  /*2f70*/  FSETP.NAN.AND P6, PT, R57, R57, PT ;  /* 0x000000393900720b */ /* 0x000fe40003fc8000 */
[----:B------:R-:W-:Y:S02]  /*2f80*/  LOP3.LUT R51, R51, 0x1, RZ, 0xc0, !PT ;  /* 0x0000000133337812 */ /* 0x000fe400078ec0ff */
[----:B------:R-:W-:-:S02]  /*2f90*/  SHF.R.U32.HI R67, RZ, 0xc, R54 ;  /* 0x0000000cff437819 */ /* 0x000fc40000011636 */
[----:B------:R-:W-:Y:S02]  /*2fa0*/  @P4 FSEL R57, R57, 6, P6 ;  /* 0x40c0000039394808 */ /* 0x000fe40003000000 */
[----:B------:R-:W-:Y:S02]  /*2fb0*/  FSETP.NAN.AND P6, PT, R55, R55, PT ;  /* 0x000000373700720b */ /* 0x000fe40003fc8000 */
[----:B------:R-:W-:Y:S02]  /*2fc0*/  ISETP.NE.U32.AND P4, PT, R51, 0x1, PT ;  /* 0x000000013300780c */ /* 0x000fe40003f85070 */
[----:B------:R-:W-:Y:S02]  /*2fd0*/  LOP3.LUT R67, R67, 0x1, RZ, 0xc0, !PT ;  /* 0x0000000143437812 */ /* 0x000fe400078ec0ff */
[----:B------:R-:W-:Y:S02]  /*2fe0*/  @P5 FSEL R55, R55, 6, P6 ;  /* 0x40c0000037375808 */ /* 0x000fe40003000000 */
[----:B------:R-:W-:-:S02]  /*2ff0*/  ISETP.NE.U32.AND P5, PT, R67, 0x1, PT ;  /* 0x000000014300780c */ /* 0x000fc40003fa5070 */
[--C-:B------:R-:W-:Y:S02]  /*3000*/  SHF.R.U32.HI R68, RZ, 0xb, R54.reuse ;  /* 0x0000000bff447819 */ /* 0x100fe40000011636 */
[----:B------:R-:W-:Y:S02]  /*3010*/  FSETP.NAN.AND P6, PT, R66, R66, PT ;  /* 0x000000424200720b */ /* 0x000fe40003fc8000 */
[----:B------:R-:W-:Y:S02]  /*3020*/  LOP3.LUT R68, R68, 0x1, RZ, 0xc0, !PT ;  /* 0x0000000144447812 */ /* 0x000fe400078ec0ff */
[----:B------:R-:W-:Y:S02]  /*3030*/  SHF.R.U32.HI R69, RZ, 0xa, R54 ;  /* 0x0000000aff457819 */ /* 0x000fe40000011636 */
[----:B------:R-:W-:Y:S02]  /*3040*/  @P4 FSEL R66, R66, 6, P6 ;  /* 0x40c0000042424808 */ /* 0x000fe40003000000 */
[----:B------:R-:W-:-:S02]  /*3050*/  FSETP.NAN.AND P6, PT, R63, R63, PT ;  /* 0x0000003f3f00720b */ /* 0x000fc40003fc8000 */
[----:B------:R-:W-:Y:S02]  /*3060*/  ISETP.NE.U32.AND P4, PT, R68, 0x1, PT ;  /* 0x000000014400780c */ /* 0x000fe40003f85070 */
[----:B------:R-:W-:Y:S02]  /*3070*/  LOP3.LUT R69, R69, 0x1, RZ, 0xc0, !PT ;  /* 0x0000000145457812 */ /* 0x000fe400078ec0ff */
[----:B------:R-:W-:Y:S02]  /*3080*/  @P5 FSEL R63, R63, 6, P6 ;  /* 0x40c000003f3f5808 */ /* 0x000fe40003000000 */
[----:B------:R-:W-:Y:S02]  /*3090*/  ISETP.NE.U32.AND P5, PT, R69, 0x1, PT ;  /* 0x000000014500780c */ /* 0x000fe40003fa5070 */
[----:B------:R-:W-:-:S05]  /*30a0*/  FSETP.NAN.AND P6, PT, R16, R16, PT ;  /* 0x000000101000720b */ /* 0x000fca0003fc8000 */
[----:B------:R-:W-:Y:S02]  /*30b0*/  @P4 FSEL R16, R16, 6, P6 ;  /* 0x40c0000010104808 */ /* 0x000fe40003000000 */
[----:B------:R-:W-:-:S04]  /*30c0*/  FSETP.NAN.AND P6, PT, R20, R20, PT ;  /* 0x000000141400720b */ /* 0x000fc80003fc8000 */
[----:B------:R-:W-:Y:S02]  /*30d0*/  @P5 FSEL R20, R20, 6, P6 ;  /* 0x40c0000014145808 */ /* 0x000fe40003000000 */
[----:B------:R-:W-:Y:S02]  /*30e0*/  ISETP.NE.AND P5, PT, R70, RZ, PT ;  /* 0x000000ff4600720c */ /* 0x000fe40003fa5270 */
[----:B------:R-:W-:Y:S02]  /*30f0*/  ISETP.NE.AND P4, PT, R75, RZ, PT ;  /* 0x000000ff4b00720c */ /* 0x000fe40003f85270 */
[----:B------:R-:W-:-:S09]  /*3100*/  FSETP.NAN.AND P6, PT, R53, R53, PT ;  /* 0x000000353500720b */ /* 0x000fd20003fc8000 */
[----:B------:R-:W-:Y:S02]  /*3110*/  @P5 FSEL R53, R53, 6, P6 ;  /* 0x40c0000035355808 */ /* 0x000fe40003000000 */
[----:B------:R-:W-:-:S04]  /*3120*/  FSETP.NAN.AND P6, PT, R52, R52, PT ;  /* 0x000000343400720b */ /* 0x000fc80003fc8000 */
[----:B------:R-:W-:Y:S02]  /*3130*/  @P4 FSEL R52, R52, 6, P6 ;  /* 0x40c0000034344808 */ /* 0x000fe40003000000 */
[----:B------:R-:W-:-:S04]  /*3140*/  FSETP.NAN.AND P6, PT, R72, R72, PT ;  /* 0x000000484800720b */ /* 0x000fc80003fc8000 */
[----:B------:R-:W-:Y:S02]  /*3150*/  @P3 FSEL R72, R72, 6, P6 ;  /* 0x40c0000048483808 */ /* 0x000fe40003000000 */
[----:B------:R-:W-:-:S04]  /*3160*/  ISETP.NE.AND P3, PT, R64, RZ, PT ;  /* 0x000000ff4000720c */ /* 0x000fc80003f65270 */
[----:B------:R-:W-:-:S05]  /*3170*/  SEL R17, R17, RZ, !P3 ;  /* 0x000000ff11117207 */ /* 0x000fca0005800000 */
[----:B------:R-:W-:-:S04]  /*3180*/  FADD R9, R17, 9.9999997473787516356e-06 ;  /* 0x3727c5ac11097421 */ /* 0x000fc80000000000 */
[----:B------:R-:W0:Y:S01]  /*3190*/  MUFU.SQRT R8, R9 ;  /* 0x0000000900087308 */ /* 0x000e220000002000 */
[C---:B------:R-:W-:Y:S02]  /*31a0*/  FSETP.NAN.AND P6, PT, R73.reuse, R73, PT ;  /* 0x000000494900720b */ /* 0x040fe40003fc8000 */
[----:B------:R-:W-:Y:S02]  /*31b0*/  SEL R18, R18, RZ, !P3 ;  /* 0x000000ff12127207 */ /* 0x000fe40005800000 */
[----:B------:R-:W-:Y:S02]  /*31c0*/  @P2 FSEL R73, R73, 6, P6 ;  /* 0x40c0000049492808 */ /* 0x000fe40003000000 */
[----:B------:R-:W-:Y:S01]  /*31d0*/  FSETP.NAN.AND P6, PT, R65, R65, PT ;  /* 0x000000414100720b */ /* 0x000fe20003fc8000 */
[----:B------:R-:W-:Y:S01]  /*31e0*/  FADD R18, R18, 9.9999997473787516356e-06 ;  /* 0x3727c5ac12127421 */ /* 0x000fe20000000000 */
[----:B------:R-:W-:Y:S02]  /*31f0*/  ISETP.NE.AND P2, PT, R59, RZ, PT ;  /* 0x000000ff3b00720c */ /* 0x000fe40003f45270 */
[----:B------:R-:W-:-:S02]  /*3200*/  @P0 FSEL R65, R65, 6, P6 ;  /* 0x40c0000041410808 */ /* 0x000fc40003000000 */
[----:B------:R-:W-:Y:S02]  /*3210*/  FSETP.NAN.AND P6, PT, R15, R15, PT ;  /* 0x0000000f0f00720b */ /* 0x000fe40003fc8000 */
[C---:B0-----:R-:W-:Y:S02]  /*3220*/  FSETP.GT.AND P0, PT, R8.reuse, 8.50705917302346158658e+37, PT ;  /* 0x7e8000000800780b */ /* 0x041fe40003f04000 */
[----:B------:R-:W-:Y:S02]  /*3230*/  ISETP.NE.AND P5, PT, R11, RZ, PT ;  /* 0x000000ff0b00720c */ /* 0x000fe40003fa5270 */
[----:B------:R-:W-:Y:S01]  /*3240*/  @P1 FSEL R15, R15, 6, P6 ;  /* 0x40c000000f0f1808 */ /* 0x000fe20003000000 */
[----:B------:R-:W0:Y:S01]  /*3250*/  MUFU.SQRT R11, R18 ;  /* 0x00000012000b7308 */ /* 0x000e220000002000 */
[----:B------:R-:W-:Y:S02]  /*3260*/  FSETP.GEU.AND P6, PT, R8, 1.175494350822287508e-38, PT ;  /* 0x008000000800780b */ /* 0x000fe40003fce000 */
[----:B----4-:R-:W-:Y:S01]  /*3270*/  SEL R28, R28, RZ, !P2 ;  /* 0x000000ff1c1c7207 */ /* 0x010fe20005000000 */
[----:B------:R-:W-:Y:S01]  /*3280*/  FMUL R49, R49, R6 ;  /* 0x0000000631317220 */ /* 0x000fe20000400000 */
[----:B------:R-:W-:-:S02]  /*3290*/  SEL R32, R32, RZ, !P3 ;  /* 0x000000ff20207207 */ /* 0x000fc40005800000 */
[----:B---3--:R-:W-:Y:S01]  /*32a0*/  SEL R17, R40, RZ, !P3 ;  /* 0x000000ff28117207 */ /* 0x008fe20005800000 */
[----:B------:R-:W-:Y:S01]  /*32b0*/  FADD R9, R28, 9.9999997473787516356e-06 ;  /* 0x3727c5ac1c097421 */ /* 0x000fe20000000000 */
[----:B------:R-:W-:Y:S01]  /*32c0*/  FSEL R6, R7, 1, P0 ;  /* 0x3f80000007067808 */ /* 0x000fe20000000000 */
[----:B------:R-:W-:Y:S01]  /*32d0*/  @P0 FMUL R8, R8, 0.25 ;  /* 0x3e80000008080820 */ /* 0x000fe20000400000 */
[----:B------:R-:W-:Y:S01]  /*32e0*/  SEL R30, R30, RZ, !P2 ;  /* 0x000000ff1e1e7207 */ /* 0x000fe20005000000 */
[----:B------:R-:W1:Y:S01]  /*32f0*/  MUFU.SQRT R28, R9 ;  /* 0x00000009001c7308 */ /* 0x000e620000002000 */
[----:B------:R-:W-:Y:S01]  /*3300*/  FFMA R17, R32, R49, R17 ;  /* 0x0000003120117223 */ /* 0x000fe20000000011 */
[----:B------:R-:W-:Y:S02]  /*3310*/  SEL R29, R29, RZ, !P2 ;  /* 0x000000ff1d1d7207 */ /* 0x000fe40005000000 */
[----:B------:R-:W-:Y:S01]  /*3320*/  SEL R49, R46, RZ, !P2 ;  /* 0x000000ff2e317207 */ /* 0x000fe20005000000 */
[----:B------:R-:W-:Y:S01]  /*3330*/  @!P6 FMUL R8, R8, 16777216 ;  /* 0x4b8000000808e820 */ /* 0x000fe20000400000 */
[----:B------:R-:W-:Y:S01]  /*3340*/  SEL R46, R45, RZ, !P2 ;  /* 0x000000ff2d2e7207 */ /* 0x000fe20005000000 */
[----:B------:R-:W-:Y:S01]  /*3350*/  @!P6 FMUL R6, R6, 16777216 ;  /* 0x4b8000000606e820 */ /* 0x000fe20000400000 */
[----:B------:R-:W-:Y:S01]  /*3360*/  FADD R45, R30, 9.9999997473787516356e-06 ;  /* 0x3727c5ac1e2d7421 */ /* 0x000fe20000000000 */
[----:B0-----:R-:W-:Y:S01]  /*3370*/  FSETP.GT.AND P6, PT, R11, 8.50705917302346158658e+37, PT ;  /* 0x7e8000000b00780b */ /* 0x001fe20003fc4000 */
[----:B------:R-:W-:Y:S01]  /*3380*/  FADD R40, R29, 9.9999997473787516356e-06 ;  /* 0x3727c5ac1d287421 */ /* 0x000fe20000000000 */
[----:B------:R-:W-:-:S02]  /*3390*/  SEL R29, R37, RZ, !P2 ;  /* 0x000000ff251d7207 */ /* 0x000fc40005000000 */
[----:B------:R0:W-:Y:S01]  /*33a0*/  MUFU.SQRT R37, R45 ;  /* 0x0000002d00257308 */ /* 0x0001e20000002000 */
[----:B------:R-:W-:Y:S02]  /*33b0*/  SEL R36, R36, RZ, !P2 ;  /* 0x000000ff24247207 */ /* 0x000fe40005000000 */
[----:B------:R-:W-:Y:S02]  /*33c0*/  SEL R38, R38, RZ, !P2 ;  /* 0x000000ff26267207 */ /* 0x000fe40005000000 */
[----:B0-----:R-:W-:Y:S02]  /*33d0*/  SEL R45, R44, RZ, !P2 ;  /* 0x000000ff2c2d7207 */ /* 0x001fe40005000000 */
[----:B-1----:R-:W-:-:S03]  /*33e0*/  FSETP.GT.AND P1, PT, R28, 8.50705917302346158658e+37, PT ;  /* 0x7e8000001c00780b */ /* 0x002fc60003f24000 */
[----:B------:R-:W-:Y:S01]  /*33f0*/  FADD R36, R36, -R45 ;  /* 0x8000002d24247221 */ /* 0x000fe20000000000 */
[----:B------:R-:W-:Y:S01]  /*3400*/  SEL R45, R26, RZ, !P3 ;  /* 0x000000ff1a2d7207 */ /* 0x000fe20005800000 */
[----:B------:R-:W-:Y:S01]  /*3410*/  FADD R9, R38, -R49 ;  /* 0x8000003126097221 */ /* 0x000fe20000000000 */
[----:B------:R-:W-:Y:S02]  /*3420*/  SEL R26, R25, RZ, !P3 ;  /* 0x000000ff191a7207 */ /* 0x000fe40005800000 */
[----:B------:R-:W-:Y:S01]  /*3430*/  SEL R21, R21, RZ, !P3 ;  /* 0x000000ff15157207 */ /* 0x000fe20005800000 */
[----:B------:R-:W0:Y:S01]  /*3440*/  MUFU.SQRT R38, R40 ;  /* 0x0000002800267308 */ /* 0x000e220000002000 */
[C---:B------:R-:W-:Y:S01]  /*3450*/  FSETP.GEU.AND P0, PT, R11.reuse, 1.175494350822287508e-38, PT ;  /* 0x008000000b00780b */ /* 0x040fe20003f0e000 */
[----:B------:R-:W-:Y:S01]  /*3460*/  @P6 FMUL R11, R11, 0.25 ;  /* 0x3e8000000b0b6820 */ /* 0x000fe20000400000 */
[----:B------:R-:W-:Y:S02]  /*3470*/  FSEL R10, R7, 1, P6 ;  /* 0x3f800000070a7808 */ /* 0x000fe40003000000 */
[----:B------:R-:W-:Y:S01]  /*3480*/  FSETP.GEU.AND P6, PT, R28, 1.175494350822287508e-38, PT ;  /* 0x008000001c00780b */ /* 0x000fe20003fce000 */
[----:B------:R-:W-:-:S02]  /*3490*/  FADD R25, R21, -R26 ;  /* 0x8000001a15197221 */ /* 0x000fc40000000000 */
[----:B------:R-:W1:Y:S01]  /*34a0*/  MUFU.RCP R21, R8 ;  /* 0x0000000800157308 */ /* 0x000e620000001000 */
[----:B------:R-:W-:Y:S01]  /*34b0*/  FSEL R18, R7, 1, P1 ;  /* 0x3f80000007127808 */ /* 0x000fe20000800000 */
[----:B------:R-:W-:-:S04]  /*34c0*/  @P1 FMUL R28, R28, 0.25 ;  /* 0x3e8000001c1c1820 */ /* 0x000fc80000400000 */
[----:B------:R-:W-:-:S04]  /*34d0*/  @!P0 FMUL R11, R11, 16777216 ;  /* 0x4b8000000b0b8820 */ /* 0x000fc80000400000 */
[----:B------:R-:W-:Y:S01]  /*34e0*/  @!P6 FMUL R28, R28, 16777216 ;  /* 0x4b8000001c1ce820 */ /* 0x000fe20000400000 */
[----:B------:R-:W-:Y:S01]  /*34f0*/  @!P6 FMUL R18, R18, 16777216 ;  /* 0x4b8000001212e820 */ /* 0x000fe20000400000 */
[----:B0-----:R-:W-:Y:S01]  /*3500*/  FSETP.GT.AND P6, PT, R38, 8.50705917302346158658e+37, PT ;  /* 0x7e8000002600780b */ /* 0x001fe20003fc4000 */
[----:B------:R-:W-:Y:S01]  /*3510*/  @!P0 FMUL R10, R10, 16777216 ;  /* 0x4b8000000a0a8820 */ /* 0x000fe20000400000 */
[C---:B------:R-:W-:Y:S01]  /*3520*/  FSETP.GEU.AND P0, PT, R38.reuse, 1.175494350822287508e-38, PT ;  /* 0x008000002600780b */ /* 0x040fe20003f0e000 */
[----:B-1----:R-:W-:Y:S02]  /*3530*/  FMUL R6, R21, R6 ;  /* 0x0000000615067220 */ /* 0x002fe40000400000 */
[----:B------:R-:W0:Y:S08]  /*3540*/  MUFU.RCP R21, R28 ;  /* 0x0000001c00157308 */ /* 0x000e300000001000 */
[----:B------:R-:W-:-:S04]  /*3550*/  @P6 FMUL R38, R38, 0.25 ;  /* 0x3e80000026266820 */ /* 0x000fc80000400000 */
[----:B------:R-:W-:Y:S01]  /*3560*/  @!P0 FMUL R38, R38, 16777216 ;  /* 0x4b80000026268820 */ /* 0x000fe20000400000 */
[----:B0-----:R-:W-:-:S03]  /*3570*/  FMUL R49, R21, R18 ;  /* 0x0000001215317220 */ /* 0x001fc60000400000 */
[----:B------:R-:W0:Y:S01]  /*3580*/  MUFU.RCP R21, R38 ;  /* 0x0000002600157308 */ /* 0x000e220000001000 */
[----:B------:R-:W-:Y:S02]  /*3590*/  FSETP.GT.AND P1, PT, R37, 8.50705917302346158658e+37, PT ;  /* 0x7e8000002500780b */ /* 0x000fe40003f24000 */
[----:B------:R-:W-:Y:S02]  /*35a0*/  FSEL R32, R7, 1, P6 ;  /* 0x3f80000007207808 */ /* 0x000fe40003000000 */
[----:B------:R-:W-:-:S03]  /*35b0*/  FSETP.GEU.AND P6, PT, R37, 1.175494350822287508e-38, PT ;  /* 0x008000002500780b */ /* 0x000fc60003fce000 */
[----:B------:R-:W-:Y:S01]  /*35c0*/  @!P0 FMUL R32, R32, 16777216 ;  /* 0x4b80000020208820 */ /* 0x000fe20000400000 */
[----:B------:R-:W-:Y:S01]  /*35d0*/  FADD R29, R29, -R46 ;  /* 0x8000002e1d1d7221 */ /* 0x000fe20000000000 */
[----:B------:R-:W-:Y:S02]  /*35e0*/  FMUL R18, R6, R25 ;  /* 0x0000001906127220 */ /* 0x000fe40000400000 */
[----:B0-----:R-:W-:Y:S02]  /*35f0*/  FMUL R32, R21, R32 ;  /* 0x0000002015207220 */ /* 0x001fe40000400000 */
[----:B------:R-:W-:Y:S02]  /*3600*/  @P1 FMUL R37, R37, 0.25 ;  /* 0x3e80000025251820 */ /* 0x000fe40000400000 */
[----:B------:R-:W-:Y:S02]  /*3610*/  FMUL R25, R32, R29 ;  /* 0x0000001d20197220 */ /* 0x000fe40000400000 */
[----:B------:R-:W0:Y:S01]  /*3620*/  LDC.64 R28, c[0x0][0x2f0] ;  /* 0x0000bc00ff1c7b82 */ /* 0x000e220000000a00 */
[----:B------:R-:W-:-:S06]  /*3630*/  @!P6 FMUL R37, R37, 16777216 ;  /* 0x4b8000002525e820 */ /* 0x000fcc0000400000 */
[----:B------:R-:W1:Y:S01]  /*3640*/  MUFU.RCP R37, R37 ;  /* 0x0000002500257308 */ /* 0x000e620000001000 */
[----:B------:R-:W-:Y:S01]  /*3650*/  FSEL R30, R7, 1, P1 ;  /* 0x3f800000071e7808 */ /* 0x000fe20000800000 */
[----:B------:R-:W-:-:S04]  /*3660*/  FMUL R21, R49, R36 ;  /* 0x0000002431157220 */ /* 0x000fc80000400000 */
[----:B------:R-:W-:-:S04]  /*3670*/  @!P6 FMUL R30, R30, 16777216 ;  /* 0x4b8000001e1ee820 */ /* 0x000fc80000400000 */
[----:B-1----:R-:W-:Y:S01]  /*3680*/  FMUL R30, R37, R30 ;  /* 0x0000001e251e7220 */ /* 0x002fe20000400000 */
[----:B0-----:R-:W-:Y:S02]  /*3690*/  IMAD.WIDE R36, R2, 0x4, R28 ;  /* 0x0000000402247825 */ /* 0x001fe400078e021c */
[----:B------:R-:W0:Y:S01]  /*36a0*/  LDC.64 R28, c[0x0][0x2f8] ;  /* 0x0000be00ff1c7b82 */ /* 0x000e220000000a00 */
[----:B------:R-:W1:Y:S01]  /*36b0*/  MUFU.RCP R11, R11 ;  /* 0x0000000b000b7308 */ /* 0x000e620000001000 */
[----:B------:R-:W-:Y:S01]  /*36c0*/  SEL R22, R22, RZ, !P3 ;  /* 0x000000ff16167207 */ /* 0x000fe20005800000 */
[----:B------:R-:W-:Y:S01]  /*36d0*/  FMUL R6, R30, R9 ;  /* 0x000000091e067220 */ /* 0x000fe20000400000 */
[----:B------:R-:W-:-:S03]  /*36e0*/  CS2R R8, SRZ ;  /* 0x0000000000087805 */ /* 0x000fc6000001ff00 */
[----:B------:R-:W-:Y:S01]  /*36f0*/  FADD R22, R22, -R45 ;  /* 0x8000002d16167221 */ /* 0x000fe20000000000 */
[----:B------:R-:W-:Y:S02]  /*3700*/  CS2R R48, SRZ ;  /* 0x0000000000307805 */ /* 0x000fe4000001ff00 */
[----:B------:R-:W-:Y:S01]  /*3710*/  CS2R R50, SRZ ;  /* 0x0000000000327805 */ /* 0x000fe2000001ff00 */
[----:B-1----:R-:W-:Y:S01]  /*3720*/  FMUL R45, R11, R10 ;  /* 0x0000000a0b2d7220 */ /* 0x002fe20000400000 */
[----:B------:R-:W-:-:S06]  /*3730*/  CS2R R10, SRZ ;  /* 0x00000000000a7805 */ /* 0x000fcc000001ff00 */
[----:B------:R-:W2:Y:S01]  /*3740*/  @!P2 LDG.E.EL.128 R8, desc[UR4][R36.64+-0x280] ;  /* 0xfffd80042408a981 */ /* 0x000ea2000c2e1d00 */
[----:B0-----:R-:W-:-:S05]  /*3750*/  IMAD.WIDE R28, R2, 0x4, R28 ;  /* 0x00000004021c7825 */ /* 0x001fca00078e021c */
[----:B------:R0:W3:Y:S01]  /*3760*/  @!P2 LDG.E.EL.128 R48, desc[UR4][R28.64+-0x280] ;  /* 0xfffd80041c30a981 */ /* 0x0000e2000c2e1d00 */
[C---:B------:R-:W-:Y:S02]  /*3770*/  FSETP.GTU.AND P6, PT, R17.reuse, RZ, PT ;  /* 0x000000ff1100720b */ /* 0x040fe40003fcc000 */
[----:B------:R-:W-:Y:S02]  /*3780*/  ISETP.NE.AND P4, PT, R74, RZ, PT ;  /* 0x000000ff4a00720c */ /* 0x000fe40003f85270 */
[----:B------:R-:W-:Y:S02]  /*3790*/  FSEL R17, R17, RZ, P6 ;  /* 0x000000ff11117208 */ /* 0x000fe40003000000 */
[----:B------:R-:W-:Y:S02]  /*37a0*/  @P5 FSEL R56, R72, RZ, P4 ;  /* 0x000000ff48385208 */ /* 0x000fe40002000000 */
[----:B------:R-:W-:Y:S02]  /*37b0*/  @P5 FSEL R60, R73, RZ, P4 ;  /* 0x000000ff493c5208 */ /* 0x000fe40002000000 */
[----:B------:R-:W-:-:S02]  /*37c0*/  @P5 FSEL R61, R65, RZ, P4 ;  /* 0x000000ff413d5208 */ /* 0x000fc40002000000 */
[----:B------:R-:W-:Y:S02]  /*37d0*/  @P5 FSEL R58, R71, RZ, P4 ;  /* 0x000000ff473a5208 */ /* 0x000fe40002000000 */
[----:B------:R-:W-:Y:S02]  /*37e0*/  FSETP.GEU.AND P4, PT, R17, 6, PT ;  /* 0x40c000001100780b */ /* 0x000fe40003f8e000 */
[----:B------:R-:W-:Y:S02]  /*37f0*/  SEL R33, R33, RZ, !P3 ;  /* 0x000000ff21217207 */ /* 0x000fe40005800000 */
[----:B------:R-:W-:Y:S02]  /*3800*/  SEL R19, R19, RZ, !P3 ;  /* 0x000000ff13137207 */ /* 0x000fe40005800000 */
[----:B------:R-:W-:-:S05]  /*3810*/  SEL R31, R31, RZ, !P2 ;  /* 0x000000ff1f1f7207 */ /* 0x000fca0005000000 */
[----:B------:R-:W-:-:S06]  /*3820*/  FADD R31, R31, 9.9999997473787516356e-06 ;  /* 0x3727c5ac1f1f7421 */ /* 0x000fcc0000000000 */
[----:B------:R-:W-:Y:S01]  /*3830*/  MUFU.SQRT R31, R31 ;  /* 0x0000001f001f7308 */ /* 0x000fe20000002000 */
[----:B------:R-:W-:Y:S01]  /*3840*/  SEL R42, R42, RZ, !P3 ;  /* 0x000000ff2a2a7207 */ /* 0x000fe20005800000 */
[----:B------:R-:W-:Y:S01]  /*3850*/  FMUL R22, R45, R22 ;  /* 0x000000162d167220 */ /* 0x000fe20000400000 */
[----:B------:R-:W-:Y:S02]  /*3860*/  SEL R23, R23, RZ, !P3 ;  /* 0x000000ff17177207 */ /* 0x000fe40005800000 */
[----:B------:R-:W-:Y:S02]  /*3870*/  SEL R43, R43, RZ, !P3 ;  /* 0x000000ff2b2b7207 */ /* 0x000fe40005800000 */
[----:B------:R-:W-:Y:S02]  /*3880*/  SEL R39, R39, RZ, !P2 ;  /* 0x000000ff27277207 */ /* 0x000fe40005000000 */
[----:B0-----:R-:W-:Y:S02]  /*3890*/  SEL R28, R47, RZ, !P2 ;  /* 0x000000ff2f1c7207 */ /* 0x001fe40005000000 */
[----:B--2---:R-:W-:-:S02]  /*38a0*/  SEL R26, R9, RZ, !P2 ;  /* 0x000000ff091a7207 */ /* 0x004fc40005000000 */
[----:B------:R-:W-:Y:S02]  /*38b0*/  SEL R8, R8, RZ, !P2 ;  /* 0x000000ff08087207 */ /* 0x000fe40005000000 */
[----:B---3--:R-:W-:-:S05]  /*38c0*/  SEL R9, R48, RZ, !P2 ;  /* 0x000000ff30097207 */ /* 0x008fca0005000000 */
[----:B------:R-:W-:Y:S01]  /*38d0*/  FFMA R21, R8, R21, R9 ;  /* 0x0000001508157223 */ /* 0x000fe20000000009 */
[----:B------:R-:W-:-:S04]  /*38e0*/  SEL R8, R41, RZ, !P3 ;  /* 0x000000ff29087207 */ /* 0x000fc80005800000 */
[----:B------:R-:W-:-:S04]  /*38f0*/  FSETP.GTU.AND P5, PT, R21, RZ, PT ;  /* 0x000000ff1500720b */ /* 0x000fc80003fac000 */
[----:B------:R-:W-:Y:S02]  /*3900*/  FSEL R21, R21, RZ, P5 ;  /* 0x000000ff15157208 */ /* 0x000fe40002800000 */
[----:B------:R-:W-:Y:S01]  /*3910*/  FSETP.NAN.AND P5, PT, R17, R17, PT ;  /* 0x000000111100720b */ /* 0x000fe20003fa8000 */
[----:B------:R-:W-:-:S03]  /*3920*/  FFMA R18, R33, R18, R8 ;  /* 0x0000001221127223 */ /* 0x000fc60000000008 */
[----:B------:R-:W-:Y:S02]  /*3930*/  @P4 FSEL R17, R17, 6, P5 ;  /* 0x40c0000011114808 */ /* 0x000fe40002800000 */
[----:B------:R-:W-:Y:S02]  /*3940*/  FSETP.GEU.AND P4, PT, R21, 6, PT ;  /* 0x40c000001500780b */ /* 0x000fe40003f8e000 */
[C---:B------:R-:W-:Y:S02]  /*3950*/  FSETP.GTU.AND P5, PT, R18.reuse, RZ, PT ;  /* 0x000000ff1200720b */ /* 0x040fe40003fac000 */
[----:B------:R-:W-:Y:S02]  /*3960*/  SEL R49, R49, RZ, !P2 ;  /* 0x000000ff31317207 */ /* 0x000fe40005000000 */
[----:B------:R-:W-:Y:S02]  /*3970*/  FSEL R18, R18, RZ, P5 ;  /* 0x000000ff12127208 */ /* 0x000fe40002800000 */
[----:B------:R-:W-:Y:S01]  /*3980*/  FSETP.NAN.AND P5, PT, R21, R21, PT ;  /* 0x000000151500720b */ /* 0x000fe20003fa8000 */
[----:B------:R-:W-:-:S04]  /*3990*/  FFMA R25, R26, R25, R49 ;  /* 0x000000191a197223 */ /* 0x000fc80000000031 */
[----:B------:R-:W-:Y:S02]  /*39a0*/  @P4 FSEL R21, R21, 6, P5 ;  /* 0x40c0000015154808 */ /* 0x000fe40002800000 */
[----:B------:R-:W-:Y:S02]  /*39b0*/  FSETP.GEU.AND P4, PT, R18, 6, PT ;  /* 0x40c000001200780b */ /* 0x000fe40003f8e000 */
[----:B------:R-:W-:Y:S01]  /*39c0*/  FSETP.GTU.AND P5, PT, R25, RZ, PT ;  /* 0x000000ff1900720b */ /* 0x000fe20003fac000 */
[----:B------:R-:W-:-:S03]  /*39d0*/  FADD R8, R19, 9.9999997473787516356e-06 ;  /* 0x3727c5ac13087421 */ /* 0x000fc60000000000 */
[----:B------:R-:W-:Y:S02]  /*39e0*/  FSEL R19, R25, RZ, P5 ;  /* 0x000000ff19137208 */ /* 0x000fe40002800000 */
[C---:B------:R-:W-:Y:S01]  /*39f0*/  FSETP.NAN.AND P5, PT, R18.reuse, R18, PT ;  /* 0x000000121200720b */ /* 0x040fe20003fa8000 */
[----:B------:R-:W0:Y:S04]  /*3a00*/  MUFU.SQRT R8, R8 ;  /* 0x0000000800087308 */ /* 0x000e280000002000 */
[----:B------:R-:W-:Y:S02]  /*3a10*/  @P4 FSEL R18, R18, 6, P5 ;  /* 0x40c0000012124808 */ /* 0x000fe40002800000 */
[C---:B------:R-:W-:Y:S02]  /*3a20*/  FSETP.GEU.AND P5, PT, R19.reuse, 6, PT ;  /* 0x40c000001300780b */ /* 0x040fe40003fae000 */
[----:B------:R-:W-:-:S02]  /*3a30*/  FSETP.NAN.AND P4, PT, R19, R19, PT ;  /* 0x000000131300720b */ /* 0x000fc40003f88000 */
[----:B------:R-:W-:-:S09]  /*3a40*/  SEL R9, R34, RZ, !P3 ;  /* 0x000000ff22097207 */ /* 0x000fd20005800000 */
[----:B------:R-:W-:Y:S02]  /*3a50*/  @P5 FSEL R19, R19, 6, P4 ;  /* 0x40c0000013135808 */ /* 0x000fe40002000000 */
[C---:B0-----:R-:W-:Y:S02]  /*3a60*/  FSETP.GT.AND P4, PT, R8.reuse, 8.50705917302346158658e+37, PT ;  /* 0x7e8000000800780b */ /* 0x041fe40003f84000 */
[----:B------:R-:W-:Y:S01]  /*3a70*/  FSETP.GEU.AND P5, PT, R8, 1.175494350822287508e-38, PT ;  /* 0x008000000800780b */ /* 0x000fe20003fae000 */
[----:B------:R-:W-:Y:S01]  /*3a80*/  FFMA R22, R9, R22, R42 ;  /* 0x0000001609167223 */ /* 0x000fe2000000002a */
[----:B------:R-:W-:-:S09]  /*3a90*/  FSEL R9, R7, 1, P4 ;  /* 0x3f80000007097808 */ /* 0x000fd20002000000 */
[----:B------:R-:W-:Y:S01]  /*3aa0*/  @P4 FMUL R8, R8, 0.25 ;  /* 0x3e80000008084820 */ /* 0x000fe20000400000 */
[----:B------:R-:W-:Y:S01]  /*3ab0*/  FSETP.GT.AND P4, PT, R31, 8.50705917302346158658e+37, PT ;  /* 0x7e8000001f00780b */ /* 0x000fe20003f84000 */
[----:B------:R-:W-:Y:S02]  /*3ac0*/  @!P5 FMUL R9, R9, 16777216 ;  /* 0x4b8000000909d820 */ /* 0x000fe40000400000 */
[----:B------:R-:W-:Y:S01]  /*3ad0*/  @!P5 FMUL R8, R8, 16777216 ;  /* 0x4b8000000808d820 */ /* 0x000fe20000400000 */
[----:B------:R-:W-:Y:S02]  /*3ae0*/  FSETP.GEU.AND P5, PT, R31, 1.175494350822287508e-38, PT ;  /* 0x008000001f00780b */ /* 0x000fe40003fae000 */
[----:B------:R-:W-:-:S03]  /*3af0*/  SEL R25, R10, RZ, !P2 ;  /* 0x000000ff0a197207 */ /* 0x000fc60005000000 */
[----:B------:R-:W0:Y:S01]  /*3b00*/  MUFU.RCP R8, R8 ;  /* 0x0000000800087308 */ /* 0x000e220000001000 */
[----:B------:R-:W-:-:S03]  /*3b10*/  FSEL R10, R7, 1, P4 ;  /* 0x3f800000070a7808 */ /* 0x000fc60002000000 */
[----:B------:R-:W-:Y:S01]  /*3b20*/  @P4 FMUL R31, R31, 0.25 ;  /* 0x3e8000001f1f4820 */ /* 0x000fe20000400000 */
[----:B------:R-:W-:Y:S02]  /*3b30*/  FSETP.GTU.AND P4, PT, R22, RZ, PT ;  /* 0x000000ff1600720b */ /* 0x000fe40003f8c000 */
[----:B------:R-:W-:Y:S02]  /*3b40*/  SEL R50, R50, RZ, !P2 ;  /* 0x000000ff32327207 */ /* 0x000fe40005000000 */
[----:B------:R-:W-:Y:S01]  /*3b50*/  FSEL R22, R22, RZ, P4 ;  /* 0x000000ff16167208 */ /* 0x000fe20002000000 */
[----:B------:R-:W-:Y:S01]  /*3b60*/  @!P5 FMUL R31, R31, 16777216 ;  /* 0x4b8000001f1fd820 */ /* 0x000fe20000400000 */
[----:B------:R-:W-:Y:S01]  /*3b70*/  SEL R26, R27, RZ, !P3 ;  /* 0x000000ff1b1a7207 */ /* 0x000fe20005800000 */
[----:B------:R-:W-:Y:S01]  /*3b80*/  FFMA R6, R25, R6, R50 ;  /* 0x0000000619067223 */ /* 0x000fe20000000032 */
[----:B------:R-:W-:Y:S01]  /*3b90*/  FSETP.GEU.AND P4, PT, R22, 6, PT ;  /* 0x40c000001600780b */ /* 0x000fe20003f8e000 */
[----:B------:R-:W-:Y:S01]  /*3ba0*/  @!P5 FMUL R10, R10, 16777216 ;  /* 0x4b8000000a0ad820 */ /* 0x000fe20000400000 */
[----:B0-----:R-:W-:Y:S01]  /*3bb0*/  FMUL R8, R8, R9 ;  /* 0x0000000908087220 */ /* 0x001fe20000400000 */
[----:B------:R-:W-:Y:S01]  /*3bc0*/  FADD R23, R23, -R26 ;  /* 0x8000001a17177221 */ /* 0x000fe20000000000 */
[----:B------:R-:W0:Y:S01]  /*3bd0*/  MUFU.RCP R31, R31 ;  /* 0x0000001f001f7308 */ /* 0x000e220000001000 */
[----:B------:R-:W-:-:S02]  /*3be0*/  FSETP.GTU.AND P5, PT, R6, RZ, PT ;  /* 0x000000ff0600720b */ /* 0x000fc40003fac000 */
[----:B------:R-:W-:Y:S01]  /*3bf0*/  FMUL R23, R8, R23 ;  /* 0x0000001708177220 */ /* 0x000fe20000400000 */
[----:B------:R-:W-:Y:S02]  /*3c00*/  SEL R8, R35, RZ, !P3 ;  /* 0x000000ff23087207 */ /* 0x000fe40005800000 */
[----:B------:R-:W-:Y:S02]  /*3c10*/  FSEL R26, R6, RZ, P5 ;  /* 0x000000ff061a7208 */ /* 0x000fe40002800000 */
[----:B------:R-:W-:Y:S01]  /*3c20*/  FSETP.NAN.AND P5, PT, R22, R22, PT ;  /* 0x000000161600720b */ /* 0x000fe20003fa8000 */
[----:B------:R-:W-:-:S03]  /*3c30*/  FFMA R23, R8, R23, R43 ;  /* 0x0000001708177223 */ /* 0x000fc6000000002b */
[----:B------:R-:W-:Y:S02]  /*3c40*/  @P4 FSEL R22, R22, 6, P5 ;  /* 0x40c0000016164808 */ /* 0x000fe40002800000 */
[C---:B------:R-:W-:Y:S01]  /*3c50*/  FSETP.GEU.AND P4, PT, R26.reuse, 6, PT ;  /* 0x40c000001a00780b */ /* 0x040fe20003f8e000 */
[----:B------:R-:W-:Y:S01]  /*3c60*/  FADD R6, R39, -R28 ;  /* 0x8000001c27067221 */ /* 0x000fe20000000000 */
[----:B------:R-:W-:Y:S01]  /*3c70*/  FSETP.GTU.AND P5, PT, R23, RZ, PT ;  /* 0x000000ff1700720b */ /* 0x000fe20003fac000 */
[----:B0-----:R-:W-:Y:S01]  /*3c80*/  FMUL R31, R31, R10 ;  /* 0x0000000a1f1f7220 */ /* 0x001fe20000400000 */
[----:B------:R-:W-:Y:S02]  /*3c90*/  SEL R11, R11, RZ, !P2 ;  /* 0x000000ff0b0b7207 */ /* 0x000fe40005000000 */
[----:B------:R-:W-:Y:S01]  /*3ca0*/  SEL R8, R51, RZ, !P2 ;  /* 0x000000ff33087207 */ /* 0x000fe20005000000 */
[----:B------:R-:W-:Y:S01]  /*3cb0*/  FMUL R6, R31, R6 ;  /* 0x000000061f067220 */ /* 0x000fe20000400000 */
[----:B------:R-:W-:Y:S01]  /*3cc0*/  FSEL R23, R23, RZ, P5 ;  /* 0x000000ff17177208 */ /* 0x000fe20002800000 */
[----:B------:R-:W0:Y:S01]  /*3cd0*/  LDC.64 R30, c[0x0][0x298] ;  /* 0x0000a600ff1e7b82 */ /* 0x000e220000000a00 */
[----:B------:R-:W-:Y:S01]  /*3ce0*/  FSETP.NAN.AND P5, PT, R26, R26, PT ;  /* 0x0000001a1a00720b */ /* 0x000fe20003fa8000 */
[----:B------:R-:W-:-:S03]  /*3cf0*/  FFMA R6, R11, R6, R8 ;  /* 0x000000060b067223 */ /* 0x000fc60000000008 */
[----:B------:R-:W-:Y:S02]  /*3d00*/  @P4 FSEL R26, R26, 6, P5 ;  /* 0x40c000001a1a4808 */ /* 0x000fe40002800000 */
[----:B------:R-:W-:Y:S02]  /*3d10*/  FSETP.GEU.AND P4, PT, R23, 6, PT ;  /* 0x40c000001700780b */ /* 0x000fe40003f8e000 */
[----:B------:R-:W-:-:S04]  /*3d20*/  FSETP.GTU.AND P5, PT, R6, RZ, PT ;  /* 0x000000ff0600720b */ /* 0x000fc80003fac000 */
[----:B------:R-:W-:Y:S02]  /*3d30*/  FSEL R25, R6, RZ, P5 ;  /* 0x000000ff06197208 */ /* 0x000fe40002800000 */
[----:B------:R-:W-:-:S05]  /*3d40*/  FSETP.NAN.AND P5, PT, R23, R23, PT ;  /* 0x000000171700720b */ /* 0x000fca0003fa8000 */
[----:B------:R-:W-:Y:S02]  /*3d50*/  @P4 FSEL R23, R23, 6, P5 ;  /* 0x40c0000017174808 */ /* 0x000fe40002800000 */
[C---:B------:R-:W-:Y:S02]  /*3d60*/  FSETP.GEU.AND P5, PT, R25.reuse, 6, PT ;  /* 0x40c000001900780b */ /* 0x040fe40003fae000 */
[----:B------:R-:W-:Y:S02]  /*3d70*/  FSETP.NAN.AND P4, PT, R25, R25, PT ;  /* 0x000000191900720b */ /* 0x000fe40003f88000 */
[----:B------:R-:W-:Y:S02]  /*3d80*/  CS2R R8, SRZ ;  /* 0x0000000000087805 */ /* 0x000fe4000001ff00 */
[----:B------:R-:W-:-:S07]  /*3d90*/  CS2R R10, SRZ ;  /* 0x00000000000a7805 */ /* 0x000fce000001ff00 */
[----:B------:R-:W-:Y:S02]  /*3da0*/  @P5 FSEL R25, R25, 6, P4 ;  /* 0x40c0000019195808 */ /* 0x000fe40002000000 */
[----:B------:R-:W-:Y:S01]  /*3db0*/  ISETP.NE.AND P4, PT, R3, 0x60, PT ;  /* 0x000000600300780c */ /* 0x000fe20003f85270 */
[----:B0-----:R-:W-:-:S12]  /*3dc0*/  IMAD.WIDE R30, R2, 0x4, R30 ;  /* 0x00000004021e7825 */ /* 0x001fd800078e021e */
[----:B------:R0:W2:Y:S01]  /*3dd0*/  @!P4 LDG.E.EL.128 R8, desc[UR4][R30.64+-0x180] ;  /* 0xfffe80041e08c981 */ /* 0x0000a2000c2e1d00 */
[----:B------:R-:W-:-:S04]  /*3de0*/  IADD3 R28, P5, R5, UR6, RZ ;  /* 0x00000006051c7c10 */ /* 0x000fc8000ffbe0ff */
[----:B------:R-:W-:Y:S01]  /*3df0*/  IADD3.X R29, R4, UR7, RZ, P5, !PT ;  /* 0x00000007041d7c10 */ /* 0x000fe2000affe4ff */
[----:B0-----:R-:W0:Y:S01]  /*3e00*/  LDC.64 R30, c[0x0][0x290] ;  /* 0x0000a400ff1e7b82 */ /* 0x001e220000000a00 */
[----:B------:R-:W-:Y:S02]  /*3e10*/  P2R R38, PR, RZ, 0x8 ;  /* 0x00000008ff267803 */ /* 0x000fe40000000000 */
[----:B------:R-:W-:Y:S01]  /*3e20*/  CS2R R4, SRZ ;  /* 0x0000000000047805 */ /* 0x000fe2000001ff00 */
[----:B0-----:R-:W-:Y:S01]  /*3e30*/  IMAD.WIDE R30, R2, 0x4, R30 ;  /* 0x00000004021e7825 */ /* 0x001fe200078e021e */
[----:B--2---:R-:W-:-:S05]  /*3e40*/  SEL R8, R8, RZ, !P4 ;  /* 0x000000ff08087207 */ /* 0x004fca0006000000 */
[----:B------:R-:W-:-:S04]  /*3e50*/  FADD R8, R8, 9.9999997473787516356e-06 ;  /* 0x3727c5ac08087421 */ /* 0x000fc80000000000 */
[----:B------:R-:W0:Y:S01]  /*3e60*/  MUFU.SQRT R32, R8 ;  /* 0x0000000800207308 */ /* 0x000e220000002000 */
[----:B------:R-:W-:Y:S02]  /*3e70*/  SEL R9, R9, RZ, !P4 ;  /* 0x000000ff09097207 */ /* 0x000fe40006000000 */
[----:B------:R-:W-:Y:S02]  /*3e80*/  SEL R10, R10, RZ, !P4 ;  /* 0x000000ff0a0a7207 */ /* 0x000fe40006000000 */
[----:B------:R-:W-:Y:S01]  /*3e90*/  SEL R11, R11, RZ, !P4 ;  /* 0x000000ff0b0b7207 */ /* 0x000fe20006000000 */
[----:B------:R-:W-:Y:S02]  /*3ea0*/  FADD R9, R9, 9.9999997473787516356e-06 ;  /* 0x3727c5ac09097421 */ /* 0x000fe40000000000 */
[----:B------:R-:W-:Y:S02]  /*3eb0*/  FADD R10, R10, 9.9999997473787516356e-06 ;  /* 0x3727c5ac0a0a7421 */ /* 0x000fe40000000000 */
[----:B------:R-:W-:Y:S01]  /*3ec0*/  FADD R11, R11, 9.9999997473787516356e-06 ;  /* 0x3727c5ac0b0b7421 */ /* 0x000fe20000000000 */
[----:B------:R-:W1:Y:S01]  /*3ed0*/  MUFU.SQRT R33, R9 ;  /* 0x0000000900217308 */ /* 0x000e620000002000 */
[----:B0-----:R-:W-:-:S07]  /*3ee0*/  FSETP.GT.AND P5, PT, R32, 8.50705917302346158658e+37, PT ;  /* 0x7e8000002000780b */ /* 0x001fce0003fa4000 */
[----:B------:R-:W0:Y:S08]  /*3ef0*/  MUFU.SQRT R34, R10 ;  /* 0x0000000a00227308 */ /* 0x000e300000002000 */
[----:B------:R2:W3:Y:S01]  /*3f00*/  MUFU.SQRT R27, R11 ;  /* 0x0000000b001b7308 */ /* 0x0004e20000002000 */
[C---:B------:R-:W-:Y:S01]  /*3f10*/  FSETP.GEU.AND P0, PT, R32.reuse, 1.175494350822287508e-38, PT ;  /* 0x008000002000780b */ /* 0x040fe20003f0e000 */
[----:B------:R-:W-:Y:S01]  /*3f20*/  @P5 FMUL R32, R32, 0.25 ;  /* 0x3e80000020205820 */ /* 0x000fe20000400000 */
[----:B------:R-:W-:-:S02]  /*3f30*/  FSEL R35, R7, 1, P5 ;  /* 0x3f80000007237808 */ /* 0x000fc40002800000 */
[----:B-1----:R-:W-:Y:S02]  /*3f40*/  FSETP.GT.AND P5, PT, R33, 8.50705917302346158658e+37, PT ;  /* 0x7e8000002100780b */ /* 0x002fe40003fa4000 */
[----:B0-----:R-:W-:Y:S02]  /*3f50*/  FSETP.GT.AND P6, PT, R34, 8.50705917302346158658e+37, PT ;  /* 0x7e8000002200780b */ /* 0x001fe40003fc4000 */
[----:B------:R-:W-:Y:S02]  /*3f60*/  CS2R R8, SRZ ;  /* 0x0000000000087805 */ /* 0x000fe4000001ff00 */
[C---:B------:R-:W-:Y:S02]  /*3f70*/  FSEL R36, R7.reuse, 1, P5 ;  /* 0x3f80000007247808 */ /* 0x040fe40002800000 */
[----:B--2---:R-:W-:Y:S02]  /*3f80*/  CS2R R10, SRZ ;  /* 0x00000000000a7805 */ /* 0x004fe4000001ff00 */
[----:B------:R-:W-:-:S02]  /*3f90*/  FSEL R37, R7, 1, P6 ;  /* 0x3f80000007257808 */ /* 0x000fc40003000000 */
[----:B---3--:R-:W-:Y:S02]  /*3fa0*/  FSETP.GT.AND P3, PT, R27, 8.50705917302346158658e+37, PT ;  /* 0x7e8000001b00780b */ /* 0x008fe40003f64000 */
[----:B------:R-:W2:Y:S02]  /*3fb0*/  @!P4 LDG.E.EL.128 R8, desc[UR4][R30.64+-0x180] ;  /* 0xfffe80041e08c981 */ /* 0x000ea4000c2e1d00 */
[----:B------:R-:W-:Y:S02]  /*3fc0*/  FSEL R3, R7, 1, P3 ;  /* 0x3f80000007037808 */ /* 0x000fe40001800000 */
[----:B------:R-:W-:-:S06]  /*3fd0*/  CS2R R6, SRZ ;  /* 0x0000000000067805 */ /* 0x000fcc000001ff00 */
[----:B------:R-:W3:Y:S01]  /*3fe0*/  @!P4 LDG.E.EL.128 R4, desc[UR4][R28.64+-0x180] ;  /* 0xfffe80041c04c981 */ /* 0x000ee2000c2e1d00 */
[----:B------:R-:W-:Y:S01]  /*3ff0*/  @!P0 FMUL R32, R32, 16777216 ;  /* 0x4b80000020208820 */ /* 0x000fe20000400000 */
[----:B------:R-:W-:Y:S01]  /*4000*/  @!P0 FMUL R35, R35, 16777216 ;  /* 0x4b80000023238820 */ /* 0x000fe20000400000 */
[----:B------:R-:W-:Y:S02]  /*4010*/  ISETP.NE.AND P0, PT, R24, RZ, PT ;  /* 0x000000ff1800720c */ /* 0x000fe40003f05270 */
[C---:B------:R-:W-:Y:S01]  /*4020*/  FSETP.GEU.AND P1, PT, R33.reuse, 1.175494350822287508e-38, PT ;  /* 0x008000002100780b */ /* 0x040fe20003f2e000 */
[----:B------:R-:W-:Y:S01]  /*4030*/  @P5 FMUL R33, R33, 0.25 ;  /* 0x3e80000021215820 */ /* 0x000fe20000400000 */
[C---:B------:R-:W-:Y:S01]  /*4040*/  FSETP.GEU.AND P5, PT, R34.reuse, 1.175494350822287508e-38, PT ;  /* 0x008000002200780b */ /* 0x040fe20003fae000 */
[----:B------:R-:W-:Y:S01]  /*4050*/  @P6 FMUL R34, R34, 0.25 ;  /* 0x3e80000022226820 */ /* 0x000fe20000400000 */
[C---:B------:R-:W-:Y:S01]  /*4060*/  FSETP.GEU.AND P6, PT, R27.reuse, 1.175494350822287508e-38, PT ;  /* 0x008000001b00780b */ /* 0x040fe20003fce000 */
[----:B------:R-:W-:Y:S01]  /*4070*/  @P3 FMUL R27, R27, 0.25 ;  /* 0x3e8000001b1b3820 */ /* 0x000fe20000400000 */
[----:B------:R-:W-:Y:S01]  /*4080*/  ISETP.NE.AND P3, PT, R38, RZ, PT ;  /* 0x000000ff2600720c */ /* 0x000fe20003f65270 */
[----:B------:R-:W0:Y:S02]  /*4090*/  MUFU.RCP R32, R32 ;  /* 0x0000002000207308 */ /* 0x000e240000001000 */
[----:B0-----:R-:W-:Y:S01]  /*40a0*/  FMUL R35, R32, R35 ;  /* 0x0000002320237220 */ /* 0x001fe20000400000 */
[----:B--2---:R-:W-:-:S02]  /*40b0*/  SEL R24, R11, RZ, !P4 ;  /* 0x000000ff0b187207 */ /* 0x004fc40006000000 */
[----:B---3--:R-:W-:Y:S02]  /*40c0*/  SEL R7, R7, RZ, !P4 ;  /* 0x000000ff07077207 */ /* 0x008fe40006000000 */
[----:B------:R-:W-:-:S03]  /*40d0*/  SEL R6, R6, RZ, !P4 ;  /* 0x000000ff06067207 */ /* 0x000fc60006000000 */
[----:B------:R-:W-:Y:S01]  /*40e0*/  FADD R24, R7, -R24 ;  /* 0x8000001807187221 */ /* 0x000fe20000000000 */
[----:B------:R-:W-:Y:S02]  /*40f0*/  SEL R7, R10, RZ, !P4 ;  /* 0x000000ff0a077207 */ /* 0x000fe40006000000 */
[----:B------:R-:W-:Y:S01]  /*4100*/  SEL R5, R5, RZ, !P4 ;  /* 0x000000ff05057207 */ /* 0x000fe20006000000 */
[----:B------:R-:W0:Y:S02]  /*4110*/  LDC.64 R10, c[0x0][0x2a8] ;  /* 0x0000aa00ff0a7b82 */ /* 0x000e240000000a00 */
[----:B------:R-:W-:Y:S01]  /*4120*/  FADD R38, R6, -R7 ;  /* 0x8000000706267221 */ /* 0x000fe20000000000 */
[----:B------:R-:W-:-:S05]  /*4130*/  SEL R6, R9, RZ, !P4 ;  /* 0x000000ff09067207 */ /* 0x000fca0006000000 */
[----:B------:R-:W-:Y:S01]  /*4140*/  FADD R39, R5, -R6 ;  /* 0x8000000605277221 */ /* 0x000fe20000000000 */
[----:B------:R-:W-:Y:S02]  /*4150*/  SEL R5, R8, RZ, !P4 ;  /* 0x000000ff08057207 */ /* 0x000fe40006000000 */
[----:B------:R-:W1:Y:S01]  /*4160*/  LDC.64 R8, c[0x0][0x2a0] ;  /* 0x0000a800ff087b82 */ /* 0x000e620000000a00 */
[----:B------:R-:W-:-:S05]  /*4170*/  SEL R4, R4, RZ, !P4 ;  /* 0x000000ff04047207 */ /* 0x000fca0006000000 */
[----:B------:R-:W-:Y:S01]  /*4180*/  FADD R4, R4, -R5 ;  /* 0x8000000504047221 */ /* 0x000fe20000000000 */
[----:B------:R-:W-:-:S03]  /*4190*/  CS2R R6, SRZ ;  /* 0x0000000000067805 */ /* 0x000fc6000001ff00 */
[----:B------:R-:W-:Y:S01]  /*41a0*/  FMUL R35, R35, R4 ;  /* 0x0000000423237220 */ /* 0x000fe20000400000 */
[----:B------:R-:W-:Y:S01]  /*41b0*/  CS2R R4, SRZ ;  /* 0x0000000000047805 */ /* 0x000fe2000001ff00 */
[----:B0-----:R-:W-:Y:S01]  /*41c0*/  IMAD.WIDE R28, R2, 0x4, R10 ;  /* 0x00000004021c7825 */ /* 0x001fe200078e020a */
[----:B------:R-:W-:-:S03]  /*41d0*/  CS2R R10, SRZ ;  /* 0x00000000000a7805 */ /* 0x000fc6000001ff00 */
[----:B-1----:R-:W-:Y:S01]  /*41e0*/  IMAD.WIDE R30, R2, 0x4, R8 ;  /* 0x00000004021e7825 */ /* 0x002fe200078e0208 */
[----:B------:R-:W-:-:S04]  /*41f0*/  CS2R R8, SRZ ;  /* 0x0000000000087805 */ /* 0x000fc8000001ff00 */
[----:B------:R-:W2:Y:S04]  /*4200*/  @!P4 LDG.E.EL.128 R4, desc[UR4][R30.64+-0x180] ;  /* 0xfffe80041e04c981 */ /* 0x000ea8000c2e1d00 */
[----:B------:R-:W3:Y:S01]  /*4210*/  @!P4 LDG.E.EL.128 R8, desc[UR4][R28.64+-0x180] ;  /* 0xfffe80041c08c981 */ /* 0x000ee2000c2e1d00 */
[----:B------:R-:W-:Y:S01]  /*4220*/  @!P1 FMUL R33, R33, 16777216 ;  /* 0x4b80000021219820 */ /* 0x000fe20000400000 */
[----:B------:R-:W-:-:S05]  /*4230*/  @!P5 FMUL R34, R34, 16777216 ;  /* 0x4b8000002222d820 */ /* 0x000fca0000400000 */
[----:B------:R-:W0:Y:S01]  /*4240*/  MUFU.RCP R33, R33 ;  /* 0x0000002100217308 */ /* 0x000e220000001000 */
[----:B------:R-:W-:Y:S01]  /*4250*/  @!P1 FMUL R36, R36, 16777216 ;  /* 0x4b80000024249820 */ /* 0x000fe20000400000 */
[----:B------:R-:W-:-:S06]  /*4260*/  @!P6 FMUL R27, R27, 16777216 ;  /* 0x4b8000001b1be820 */ /* 0x000fcc0000400000 */
[----:B------:R-:W1:Y:S01]  /*4270*/  MUFU.RCP R34, R34 ;  /* 0x0000002200227308 */ /* 0x000e620000001000 */
[----:B0-----:R-:W-:-:S07]  /*4280*/  FMUL R36, R33, R36 ;  /* 0x0000002421247220 */ /* 0x001fce0000400000 */
[----:B------:R-:W0:Y:S01]  /*4290*/  MUFU.RCP R32, R27 ;  /* 0x0000001b00207308 */ /* 0x000e220000001000 */
[----:B------:R-:W-:Y:S01]  /*42a0*/  @!P5 FMUL R37, R37, 16777216 ;  /* 0x4b8000002525d820 */ /* 0x000fe20000400000 */
[----:B------:R-:W-:-:S03]  /*42b0*/  FMUL R39, R36, R39 ;  /* 0x0000002724277220 */ /* 0x000fc60000400000 */
[----:B-1----:R-:W-:Y:S01]  /*42c0*/  FMUL R37, R34, R37 ;  /* 0x0000002522257220 */ /* 0x002fe20000400000 */
[----:B------:R-:W-:-:S03]  /*42d0*/  @!P6 FMUL R3, R3, 16777216 ;  /* 0x4b8000000303e820 */ /* 0x000fc60000400000 */
[----:B------:R-:W-:Y:S01]  /*42e0*/  FMUL R38, R37, R38 ;  /* 0x0000002625267220 */ /* 0x000fe20000400000 */
[----:B------:R-:W-:Y:S02]  /*42f0*/  @P3 FSEL R17, R21, R56, !P2 ;  /* 0x0000003815113208 */ /* 0x000fe40005000000 */
[----:B------:R-:W-:Y:S01]  /*4300*/  @P3 FSEL R18, R19, R60, !P2 ;  /* 0x0000003c13123208 */ /* 0x000fe20005000000 */
[----:B0-----:R-:W-:Y:S01]  /*4310*/  FMUL R3, R32, R3 ;  /* 0x0000000320037220 */ /* 0x001fe20000400000 */
[----:B------:R-:W-:Y:S02]  /*4320*/  @P3 FSEL R22, R26, R61, !P2 ;  /* 0x0000003d1a163208 */ /* 0x000fe40005000000 */
[----:B------:R-:W-:Y:S01]  /*4330*/  @P3 FSEL R23, R25, R58, !P2 ;  /* 0x0000003a19173208 */ /* 0x000fe20005000000 */
[----:B------:R-:W-:Y:S01]  /*4340*/  FMUL R24, R3, R24 ;  /* 0x0000001803187220 */ /* 0x000fe20000400000 */
[----:B------:R-:W-:Y:S02]  /*4350*/  ISETP.NE.AND P1, PT, R62, RZ, PT ;  /* 0x000000ff3e00720c */ /* 0x000fe40003f25270 */
[----:B------:R-:W-:-:S02]  /*4360*/  ISETP.GE.AND P6, PT, R2, 0x20, PT ;  /* 0x000000200200780c */ /* 0x000fc40003fc6270 */
[----:B--2---:R-:W-:Y:S02]  /*4370*/  SEL R4, R4, RZ, !P4 ;  /* 0x000000ff04047207 */ /* 0x004fe40006000000 */
[----:B---3--:R-:W-:-:S05]  /*4380*/  SEL R33, R8, RZ, !P4 ;  /* 0x000000ff08217207 */ /* 0x008fca0006000000 */
[----:B------:R-:W-:Y:S01]  /*4390*/  FFMA R35, R4, R35, R33 ;  /* 0x0000002304237223 */ /* 0x000fe20000000021 */
[----:B------:R-:W-:Y:S02]  /*43a0*/  SEL R4, R5, RZ, !P4 ;  /* 0x000000ff05047207 */ /* 0x000fe40006000000 */
[----:B------:R-:W-:Y:S02]  /*43b0*/  SEL R9, R9, RZ, !P4 ;  /* 0x000000ff09097207 */ /* 0x000fe40006000000 */
[C---:B------:R-:W-:Y:S02]  /*43c0*/  FSETP.GTU.AND P5, PT, R35.reuse, RZ, PT ;  /* 0x000000ff2300720b */ /* 0x040fe40003fac000 */
[----:B------:R-:W-:Y:S02]  /*43d0*/  SEL R5, R6, RZ, !P4 ;  /* 0x000000ff06057207 */ /* 0x000fe40006000000 */
[----:B------:R-:W-:Y:S01]  /*43e0*/  SEL R10, R10, RZ, !P4 ;  /* 0x000000ff0a0a7207 */ /* 0x000fe20006000000 */
[----:B------:R-:W-:Y:S01]  /*43f0*/  FFMA R39, R4, R39, R9 ;  /* 0x0000002704277223 */ /* 0x000fe20000000009 */
[----:B------:R-:W-:-:S03]  /*4400*/  FSEL R6, R35, RZ, P5 ;  /* 0x000000ff23067208 */ /* 0x000fc60002800000 */
[----:B------:R-:W-:Y:S01]  /*4410*/  FFMA R38, R5, R38, R10 ;  /* 0x0000002605267223 */ /* 0x000fe2000000000a */
[----:B------:R-:W-:Y:S01]  /*4420*/  FSETP.GEU.AND P5, PT, R6, 6, PT ;  /* 0x40c000000600780b */ /* 0x000fe20003fae000 */
[----:B------:R-:W0:Y:S01]  /*4430*/  LDC.64 R4, c[0x0][0x350] ;  /* 0x0000d400ff047b82 */ /* 0x000e220000000a00 */
[----:B------:R-:W-:Y:S02]  /*4440*/  FSETP.GTU.AND P2, PT, R39, RZ, PT ;  /* 0x000000ff2700720b */ /* 0x000fe40003f4c000 */
[----:B------:R-:W-:Y:S02]  /*4450*/  SEL R7, R7, RZ, !P4 ;  /* 0x000000ff07077207 */ /* 0x000fe40006000000 */
[----:B------:R-:W-:Y:S02]  /*4460*/  SEL R8, R11, RZ, !P4 ;  /* 0x000000ff0b087207 */ /* 0x000fe40006000000 */
[C---:B------:R-:W-:Y:S02]  /*4470*/  FSETP.GTU.AND P3, PT, R38.reuse, RZ, PT ;  /* 0x000000ff2600720b */ /* 0x040fe40003f6c000 */
[----:B------:R-:W-:Y:S01]  /*4480*/  FSEL R39, R39, RZ, P2 ;  /* 0x000000ff27277208 */ /* 0x000fe20001000000 */
[----:B------:R-:W-:Y:S01]  /*4490*/  FFMA R24, R7, R24, R8 ;  /* 0x0000001807187223 */ /* 0x000fe20000000008 */
[----:B------:R-:W-:-:S02]  /*44a0*/  FSEL R3, R38, RZ, P3 ;  /* 0x000000ff26037208 */ /* 0x000fc40001800000 */
[C---:B------:R-:W-:Y:S02]  /*44b0*/  FSETP.NAN.AND P2, PT, R6.reuse, R6, PT ;  /* 0x000000060600720b */ /* 0x040fe40003f48000 */
[----:B------:R-:W-:Y:S02]  /*44c0*/  FSETP.GEU.AND P3, PT, R39, 6, PT ;  /* 0x40c000002700780b */ /* 0x000fe40003f6e000 */
[----:B------:R-:W-:Y:S02]  /*44d0*/  @P5 FSEL R6, R6, 6, P2 ;  /* 0x40c0000006065808 */ /* 0x000fe40001000000 */
[C---:B------:R-:W-:Y:S02]  /*44e0*/  FSETP.GTU.AND P5, PT, R24.reuse, RZ, PT ;  /* 0x000000ff1800720b */ /* 0x040fe40003fac000 */
[----:B------:R-:W-:Y:S02]  /*44f0*/  FSETP.GEU.AND P2, PT, R3, 6, PT ;  /* 0x40c000000300780b */ /* 0x000fe40003f4e000 */
[----:B------:R-:W-:-:S02]  /*4500*/  FSEL R24, R24, RZ, P5 ;  /* 0x000000ff18187208 */ /* 0x000fc40002800000 */
[C---:B------:R-:W-:Y:S02]  /*4510*/  FSETP.NAN.AND P5, PT, R39.reuse, R39, PT ;  /* 0x000000272700720b */ /* 0x040fe40003fa8000 */
[----:B------:R-:W-:Y:S02]  /*4520*/  SHF.R.U32.HI R7, RZ, 0x4, R54 ;  /* 0x00000004ff077819 */ /* 0x000fe40000011636 */
[----:B------:R-:W-:Y:S02]  /*4530*/  @P3 FSEL R39, R39, 6, P5 ;  /* 0x40c0000027273808 */ /* 0x000fe40002800000 */
[----:B------:R-:W-:Y:S02]  /*4540*/  FSETP.GEU.AND P3, PT, R24, 6, PT ;  /* 0x40c000001800780b */ /* 0x000fe40003f6e000 */
[----:B------:R-:W-:Y:S02]  /*4550*/  FSETP.NAN.AND P5, PT, R3, R3, PT ;  /* 0x000000030300720b */ /* 0x000fe40003fa8000 */
[----:B------:R-:W-:-:S02]  /*4560*/  LOP3.LUT R8, R7, 0x1, RZ, 0xc0, !PT ;  /* 0x0000000107087812 */ /* 0x000fc400078ec0ff */
[--C-:B------:R-:W-:Y:S02]  /*4570*/  SHF.R.U32.HI R7, RZ, 0x6, R54.reuse ;  /* 0x00000006ff077819 */ /* 0x100fe40000011636 */
[----:B------:R-:W-:Y:S02]  /*4580*/  SHF.R.U32.HI R54, RZ, 0x5, R54 ;  /* 0x00000005ff367819 */ /* 0x000fe40000011636 */
[----:B------:R-:W-:Y:S02]  /*4590*/  @P2 FSEL R3, R3, 6, P5 ;  /* 0x40c0000003032808 */ /* 0x000fe40002800000 */
[----:B------:R-:W-:Y:S02]  /*45a0*/  ISETP.NE.U32.AND P2, PT, R8, 0x1, PT ;  /* 0x000000010800780c */ /* 0x000fe40003f45070 */
[----:B------:R-:W-:Y:S02]  /*45b0*/  FSETP.NAN.AND P5, PT, R24, R24, PT ;  /* 0x000000181800720b */ /* 0x000fe40003fa8000 */
[----:B------:R-:W-:-:S02]  /*45c0*/  LOP3.LUT R7, R7, 0x1, RZ, 0xc0, !PT ;  /* 0x0000000107077812 */ /* 0x000fc400078ec0ff */
[----:B------:R-:W-:Y:S02]  /*45d0*/  LOP3.LUT R54, R54, 0x1, RZ, 0xc0, !PT ;  /* 0x0000000136367812 */ /* 0x000fe400078ec0ff */
[----:B------:R-:W-:Y:S02]  /*45e0*/  @P3 FSEL R24, R24, 6, P5 ;  /* 0x40c0000018183808 */ /* 0x000fe40002800000 */
[----:B------:R-:W-:Y:S02]  /*45f0*/  ISETP.NE.U32.AND P3, PT, R7, 0x1, PT ;  /* 0x000000010700780c */ /* 0x000fe40003f65070 */
[----:B------:R-:W-:Y:S02]  /*4600*/  ISETP.NE.U32.AND P5, PT, R54, 0x1, PT ;  /* 0x000000013600780c */ /* 0x000fe40003fa5070 */
[----:B------:R-:W-:Y:S02]  /*4610*/  @P1 FSEL R63, R6, R17, !P4 ;  /* 0x00000011063f1208 */ /* 0x000fe40006000000 */
[----:B------:R-:W-:-:S02]  /*4620*/  @P1 FSEL R66, R39, R18, !P4 ;  /* 0x0000001227421208 */ /* 0x000fc40006000000 */
[----:B------:R-:W-:Y:S02]  /*4630*/  @P1 FSEL R55, R3, R22, !P4 ;  /* 0x0000001603371208 */ /* 0x000fe40006000000 */
[----:B------:R-:W-:Y:S02]  /*4640*/  @P1 FSEL R57, R24, R23, !P4 ;  /* 0x0000001718391208 */ /* 0x000fe40006000000 */
[----:B------:R-:W-:-:S04]  /*4650*/  FSETP.NAN.AND P1, PT, R12, R12, PT ;  /* 0x0000000c0c00720b */ /* 0x000fc80003f28000 */
[----:B------:R-:W-:Y:S02]  /*4660*/  @P2 FSEL R12, R12, 6, P1 ;  /* 0x40c000000c0c2808 */ /* 0x000fe40000800000 */
[C---:B------:R-:W-:Y:S02]  /*4670*/  FSETP.NAN.AND P2, PT, R13.reuse, R13, PT ;  /* 0x0000000d0d00720b */ /* 0x040fe40003f48000 */
[----:B------:R-:W-:Y:S01]  /*4680*/  FSETP.NAN.AND P1, PT, R14, R14, PT ;  /* 0x0000000e0e00720b */ /* 0x000fe20003f28000 */
[----:B0-----:R-:W-:Y:S01]  /*4690*/  IMAD.WIDE R2, R0, 0x4, R4 ;  /* 0x0000000400027825 */ /* 0x001fe200078e0204 */
[----:B------:R-:W-:Y:S02]  /*46a0*/  @P5 FSEL R13, R13, 6, P2 ;  /* 0x40c000000d0d5808 */ /* 0x000fe40001000000 */
[----:B------:R-:W-:Y:S02]  /*46b0*/  @P3 FSEL R14, R14, 6, P1 ;  /* 0x40c000000e0e3808 */ /* 0x000fe40000800000 */
[----:B------:R-:W-:-:S02]  /*46c0*/  @P6 FSEL R15, R16, R57, !P0 ;  /* 0x00000039100f6208 */ /* 0x000fc40004000000 */
[----:B------:R-:W-:Y:S02]  /*46d0*/  @P6 FSEL R12, R52, R63, !P0 ;  /* 0x0000003f340c6208 */ /* 0x000fe40004000000 */
[----:B------:R-:W-:Y:S02]  /*46e0*/  @P6 FSEL R13, R53, R66, !P0 ;  /* 0x00000042350d6208 */ /* 0x000fe40004000000 */
[----:B------:R-:W-:-:S05]  /*46f0*/  @P6 FSEL R14, R20, R55, !P0 ;  /* 0x00000037140e6208 */ /* 0x000fca0004000000 */
[----:B------:R-:W-:Y:S01]  /*4700*/  STG.E.128 desc[UR4][R2.64], R12 ;  /* 0x0000000c02007986 */ /* 0x000fe2000c101d04 */
[----:B------:R-:W-:Y:S05]  /*4710*/  EXIT ;  /* 0x000000000000794d */ /* 0x000fea0003800000 */
.L_x_0:
[----:B------:R-:W-:-:S00]  /*4720*/  BRA `(.L_x_0) ;  /* 0xfffffffc00fc7947 */ /* 0x000fc0000383ffff */
[----:B------:R-:W-:-:S00]  /*4730*/  NOP ;  /* 0x0000000000007918 */ /* 0x000fc00000000000 */
        /* <DEDUP_REMOVED lines=12> */
.L_x_1:


//--------------------- .nv.global.init           --------------------------
	.section	.nv.global.init,"aw",@progbits
.nv.global.init:
	.type		_$_str,@object
	.size		_$_str,(_$_str_$_2 - _$_str)
_$_str:
        /*0000*/ 	.byte	0x5f, 0x5f, 0x43, 0x55, 0x44, 0x41, 0x5f, 0x46, 0x54, 0x5a, 0x00
	.type		_$_str_$_2,@object
	.size		_$_str_$_2,(.L_1 - _$_str_$_2)
_$_str_$_2:
        /*000b*/ 	.byte	0x5f, 0x5f, 0x43, 0x55, 0x44, 0x41, 0x5f, 0x50, 0x52, 0x45, 0x43, 0x5f, 0x53, 0x51, 0x52, 0x54
        /*001b*/ 	.byte	0x00
.L_1:


//--------------------- .nv.constant0.triton_poi_fused_cat_40 --------------------------
	.section	.nv.constant0.triton_poi_fused_cat_40,"a",@progbits
	.sectionflags	@""
	.align	4
.nv.constant0.triton_poi_fused_cat_40:
	.zero		860
